def matmul_kernel(
    a_ptr,
    b_ptr,
    c_ptr,
    M,
    N,
    K,
    stride_am,
    stride_ak,
    stride_bk,
    stride_bn,
    stride_cm,
    stride_cn,
    BLOCK_M: tl.constexpr,
    BLOCK_N: tl.constexpr,
    BLOCK_K: tl.constexpr,
    GROUP_M: tl.constexpr,
):
    pid = tl.program_id(axis=0)
    num_pid_m = tl.cdiv(M, BLOCK_M)
    num_pid_n = tl.cdiv(N, BLOCK_N)
    num_pid_in_group = GROUP_M * num_pid_n
    group_id = pid // num_pid_in_group
    first_pid_m = group_id * GROUP_M
    group_size_m = min(num_pid_m - first_pid_m, GROUP_M)
    pid_m = first_pid_m + ((pid % num_pid_in_group) % group_size_m)
    pid_n = (pid % num_pid_in_group) // group_size_m

    offs_am = (pid_m * BLOCK_M + tl.arange(0, BLOCK_M)) % M
    offs_bn = (pid_n * BLOCK_N + tl.arange(0, BLOCK_N)) % N
    offs_k = tl.arange(0, BLOCK_K)
    a_ptrs = a_ptr + offs_am[:, None] * stride_am + offs_k[None, :] * stride_ak
    b_ptrs = b_ptr + offs_k[:, None] * stride_bk + offs_bn[None, :] * stride_bn

    acc = tl.zeros((BLOCK_M, BLOCK_N), dtype=tl.float32)
    for kk in range(0, tl.cdiv(K, BLOCK_K)):
        a = tl.load(a_ptrs, mask=offs_k[None, :] < K - kk * BLOCK_K, other=0.0)
        b = tl.load(b_ptrs, mask=offs_k[:, None] < K - kk * BLOCK_K, other=0.0)
        acc = tl.dot(a, b, acc)
        a_ptrs += BLOCK_K * stride_ak
        b_ptrs += BLOCK_K * stride_bk

    c = acc.to(c_ptr.dtype.element_ty)
    offs_cm = pid_m * BLOCK_M + tl.arange(0, BLOCK_M)
    offs_cn = pid_n * BLOCK_N + tl.arange(0, BLOCK_N)
    c_ptrs = c_ptr + offs_cm[:, None] * stride_cm + offs_cn[None, :] * stride_cn
    mask = (offs_cm[:, None] < M) & (offs_cn[None, :] < N)
    tl.store(c_ptrs, c, mask=mask)

# config = {"BLOCK_K": 32, "BLOCK_M": 128, "BLOCK_N": 256, "GROUP_M": 8, "arch": "sm_100", "dtype": "fp32", "num_ctas": 2, "num_stages": 3, "num_warps": 4}
# arch = sm_100


// ===== COMPILED SASS (sm_100a) =====

	.target	sm_100a

	.elftype	@"ET_EXEC"


//--------------------- .note.nv.tkinfo           --------------------------
	.section	.note.nv.tkinfo,"",@"SHT_NOTE"
	.sectionflags	@"SHF_NOTE_NV_TKINFO"
	.tkinfo
        /*0018*/ 	.word	0x00000081
        /*0030*/ 	.string	""
        /*0030*/ 	.string	"ptxas-blackwell"
        /*0030*/ 	.string	"Cuda compilation tools, release 12.9, V12.9.86"
        /*0030*/ 	.string	"Build cuda_12.9.r12.9/compiler.36037853_0"
        /*0030*/ 	.string	"-v  -suppress-debug-info  -lineinfo  -arch sm_100a "



//--------------------- .note.nv.cuver            --------------------------
	.section	.note.nv.cuver,"",@"SHT_NOTE"
	.sectionflags	@"SHF_NOTE_NV_CUVER"
        /*0018*/ 	.short	0x0001
        /*001a*/ 	.short	0x0064
        /*001c*/ 	.short	0x0001
        /*001e*/ 	.short	0x0000
        /*0020*/ 	.short	0x0001
        /*0022*/ 	.short	0x0000


//--------------------- .nv.info                  --------------------------
	.section	.nv.info,"",@"SHT_CUDA_INFO"
	.align	4


	//----- nvinfo : EIATTR_REGCOUNT
	.align		4
        /*0000*/ 	.byte	0x04, 0x2f
        /*0002*/ 	.short	(.L_4 - .L_3)
	.align		4
.L_3:
        /*0004*/ 	.word	index@(matmul_kernel)
        /*0008*/ 	.word	0x000000f2


	//----- nvinfo : EIATTR_FRAME_SIZE
	.align		4
.L_4:
        /*000c*/ 	.byte	0x04, 0x11
        /*000e*/ 	.short	(.L_6 - .L_5)
	.align		4
.L_5:
        /*0010*/ 	.word	index@($__internal_2_$__cuda_sm10x_tcgen05_guardrail_trap_unallocated_columns_being_dealloced)
        /*0014*/ 	.word	0x00000000


	//----- nvinfo : EIATTR_FRAME_SIZE
	.align		4
.L_6:
        /*0018*/ 	.byte	0x04, 0x11
        /*001a*/ 	.short	(.L_8 - .L_7)
	.align		4
.L_7:
        /*001c*/ 	.word	index@($__internal_1_$__cuda_sm10x_tcgen05_guardrail_trap_phase_invalid_during_alloc)
        /*0020*/ 	.word	0x00000000


	//----- nvinfo : EIATTR_FRAME_SIZE
	.align		4
.L_8:
        /*0024*/ 	.byte	0x04, 0x11
        /*0026*/ 	.short	(.L_10 - .L_9)
	.align		4
.L_9:
        /*0028*/ 	.word	index@($__internal_0_$__cuda_sm10x_tcgen05_guardrail_trap_col_being_dealloced_not_returned_by_alloc)
        /*002c*/ 	.word	0x00000000


	//----- nvinfo : EIATTR_FRAME_SIZE
	.align		4
.L_10:
        /*0030*/ 	.byte	0x04, 0x11
        /*0032*/ 	.short	(.L_12 - .L_11)
	.align		4
.L_11:
        /*0034*/ 	.word	index@(matmul_kernel)
        /*0038*/ 	.word	0x00000000


	//----- nvinfo : EIATTR_MIN_STACK_SIZE
	.align		4
.L_12:
        /*003c*/ 	.byte	0x04, 0x12
        /*003e*/ 	.short	(.L_14 - .L_13)
	.align		4
.L_13:
        /*0040*/ 	.word	index@(matmul_kernel)
        /*0044*/ 	.word	0x00000000
.L_14:


//--------------------- .nv.info.matmul_kernel    --------------------------
	.section	.nv.info.matmul_kernel,"",@"SHT_CUDA_INFO"
	.sectionflags	@""
	.align	4


	//----- nvinfo : EIATTR_CUDA_API_VERSION
	.align		4
        /*0000*/ 	.byte	0x04, 0x37
        /*0002*/ 	.short	(.L_16 - .L_15)
.L_15:
        /*0004*/ 	.word	0x00000081


	//----- nvinfo : EIATTR_KPARAM_INFO
	.align		4
.L_16:
        /*0008*/ 	.byte	0x04, 0x17
        /*000a*/ 	.short	(.L_18 - .L_17)
.L_17:
        /*000c*/ 	.word	0x00000000
        /*0010*/ 	.short	0x000d
        /*0012*/ 	.short	0x0048
        /*0014*/ 	.byte	0x00, 0xf4, 0x21, 0x00


	//----- nvinfo : EIATTR_KPARAM_INFO
	.align		4
.L_18:
        /*0018*/ 	.byte	0x04, 0x17
        /*001a*/ 	.short	(.L_20 - .L_19)
.L_19:
        /*001c*/ 	.word	0x00000000
        /*0020*/ 	.short	0x000c
        /*0022*/ 	.short	0x0040
        /*0024*/ 	.byte	0x00, 0xf4, 0x21, 0x00


	//----- nvinfo : EIATTR_KPARAM_INFO
	.align		4
.L_20:
        /*0028*/ 	.byte	0x04, 0x17
        /*002a*/ 	.short	(.L_22 - .L_21)
.L_21:
        /*002c*/ 	.word	0x00000000
        /*0030*/ 	.short	0x000b
        /*0032*/ 	.short	0x0038
        /*0034*/ 	.byte	0x00, 0xf0, 0x11, 0x00


	//----- nvinfo : EIATTR_KPARAM_INFO
	.align		4
.L_22:
        /*0038*/ 	.byte	0x04, 0x17
        /*003a*/ 	.short	(.L_24 - .L_23)
.L_23:
        /*003c*/ 	.word	0x00000000
        /*0040*/ 	.short	0x000a
        /*0042*/ 	.short	0x0034
        /*0044*/ 	.byte	0x00, 0xf0, 0x11, 0x00


	//----- nvinfo : EIATTR_KPARAM_INFO
	.align		4
.L_24:
        /*0048*/ 	.byte	0x04, 0x17
        /*004a*/ 	.short	(.L_26 - .L_25)
.L_25:
        /*004c*/ 	.word	0x00000000
        /*0050*/ 	.short	0x0009
        /*0052*/ 	.short	0x0030
        /*0054*/ 	.byte	0x00, 0xf0, 0x11, 0x00


	//----- nvinfo : EIATTR_KPARAM_INFO
	.align		4
.L_26:
        /*0058*/ 	.byte	0x04, 0x17
        /*005a*/ 	.short	(.L_28 - .L_27)
.L_27:
        /*005c*/ 	.word	0x00000000
        /*0060*/ 	.short	0x0008
        /*0062*/ 	.short	0x002c
        /*0064*/ 	.byte	0x00, 0xf0, 0x11, 0x00


	//----- nvinfo : EIATTR_KPARAM_INFO
	.align		4
.L_28:
        /*0068*/ 	.byte	0x04, 0x17
        /*006a*/ 	.short	(.L_30 - .L_29)
.L_29:
        /*006c*/ 	.word	0x00000000
        /*0070*/ 	.short	0x0007
        /*0072*/ 	.short	0x0028
        /*0074*/ 	.byte	0x00, 0xf0, 0x11, 0x00


	//----- nvinfo : EIATTR_KPARAM_INFO
	.align		4
.L_30:
        /*0078*/ 	.byte	0x04, 0x17
        /*007a*/ 	.short	(.L_32 - .L_31)
.L_31:
        /*007c*/ 	.word	0x00000000
        /*0080*/ 	.short	0x0006
        /*0082*/ 	.short	0x0024
        /*0084*/ 	.byte	0x00, 0xf0, 0x11, 0x00


	//----- nvinfo : EIATTR_KPARAM_INFO
	.align		4
.L_32:
        /*0088*/ 	.byte	0x04, 0x17
        /*008a*/ 	.short	(.L_34 - .L_33)
.L_33:
        /*008c*/ 	.word	0x00000000
        /*0090*/ 	.short	0x0005
        /*0092*/ 	.short	0x0020
        /*0094*/ 	.byte	0x00, 0xf0, 0x11, 0x00


	//----- nvinfo : EIATTR_KPARAM_INFO
	.align		4
.L_34:
        /*0098*/ 	.byte	0x04, 0x17
        /*009a*/ 	.short	(.L_36 - .L_35)
.L_35:
        /*009c*/ 	.word	0x00000000
        /*00a0*/ 	.short	0x0004
        /*00a2*/ 	.short	0x001c
        /*00a4*/ 	.byte	0x00, 0xf0, 0x11, 0x00


	//----- nvinfo : EIATTR_KPARAM_INFO
	.align		4
.L_36:
        /*00a8*/ 	.byte	0x04, 0x17
        /*00aa*/ 	.short	(.L_38 - .L_37)
.L_37:
        /*00ac*/ 	.word	0x00000000
        /*00b0*/ 	.short	0x0003
        /*00b2*/ 	.short	0x0018
        /*00b4*/ 	.byte	0x00, 0xf0, 0x11, 0x00


	//----- nvinfo : EIATTR_KPARAM_INFO
	.align		4
.L_38:
        /*00b8*/ 	.byte	0x04, 0x17
        /*00ba*/ 	.short	(.L_40 - .L_39)
.L_39:
        /*00bc*/ 	.word	0x00000000
        /*00c0*/ 	.short	0x0002
        /*00c2*/ 	.short	0x0010
        /*00c4*/ 	.byte	0x00, 0xf4, 0x21, 0x00


	//----- nvinfo : EIATTR_KPARAM_INFO
	.align		4
.L_40:
        /*00c8*/ 	.byte	0x04, 0x17
        /*00ca*/ 	.short	(.L_42 - .L_41)
.L_41:
        /*00cc*/ 	.word	0x00000000
        /*00d0*/ 	.short	0x0001
        /*00d2*/ 	.short	0x0008
        /*00d4*/ 	.byte	0x00, 0xf4, 0x21, 0x00


	//----- nvinfo : EIATTR_KPARAM_INFO
	.align		4
.L_42:
        /*00d8*/ 	.byte	0x04, 0x17
        /*00da*/ 	.short	(.L_44 - .L_43)
.L_43:
        /*00dc*/ 	.word	0x00000000
        /*00e0*/ 	.short	0x0000
        /*00e2*/ 	.short	0x0000
        /*00e4*/ 	.byte	0x00, 0xf4, 0x21, 0x00


	//----- nvinfo : EIATTR_EXPLICIT_CLUSTER
	.align		4
.L_44:
        /*00e8*/ 	.byte	0x01, 0x3e
	.zero		2


	//----- nvinfo : EIATTR_CTA_PER_CLUSTER
	.align		4
        /*00ec*/ 	.byte	0x04, 0x3d
        /*00ee*/ 	.short	(.L_46 - .L_45)
.L_45:
        /*00f0*/ 	.word	0x00000002
        /*00f4*/ 	.word	0x00000001
        /*00f8*/ 	.word	0x00000001


	//----- nvinfo : EIATTR_AT_ENTRY_FRAGMENTS
	.align		4
.L_46:
        /*00fc*/ 	.byte	0x04, 0x4f
        /*00fe*/ 	.short	(.L_48 - .L_47)


	//   ....[0]....
.L_47:
        /*0100*/ 	.word	0x00000004


	//----- nvinfo : EIATTR_RESERVED_SMEM_USED
	.align		4
.L_48:
        /*0104*/ 	.byte	0x01, 0x41
	.zero		2


	//----- nvinfo : EIATTR_SPARSE_MMA_MASK
	.align		4
        /*0108*/ 	.byte	0x03, 0x50
        /*010a*/ 	.short	0x0000


	//----- nvinfo : EIATTR_TCGEN05_1CTA_USED
	.align		4
        /*010c*/ 	.byte	0x01, 0x51
	.zero		2


	//----- nvinfo : EIATTR_MAXREG_COUNT
	.align		4
        /*0110*/ 	.byte	0x03, 0x1b
        /*0112*/ 	.short	0x00ff


	//----- nvinfo : EIATTR_NUM_BARRIERS
	.align		4
        /*0114*/ 	.byte	0x02, 0x4c
        /*0116*/ 	.byte	0x01
	.zero		1


	//----- nvinfo : EIATTR_INT_WARP_WIDE_INSTR_OFFSETS
	.align		4
        /*0118*/ 	.byte	0x04, 0x31
        /*011a*/ 	.short	(.L_50 - .L_49)


	//   ....[0]....
.L_49:
        /*011c*/ 	.word	0x00003180


	//   ....[1]....
        /*0120*/ 	.word	0x000031c0


	//   ....[2]....
        /*0124*/ 	.word	0x00003260


	//   ....[3]....
        /*0128*/ 	.word	0x0000db40


	//   ....[4]....
        /*012c*/ 	.word	0x0000db90


	//----- nvinfo : EIATTR_COOP_GROUP_MASK_REGIDS
	.align		4
.L_50:
        /*0130*/ 	.byte	0x04, 0x29
        /*0132*/ 	.short	(.L_52 - .L_51)


	//   ....[0]....
.L_51:
        /*0134*/ 	.word	0xffffffff


	//   ....[1]....
        /*0138*/ 	.word	0xffffffff


	//   ....[2]....
        /*013c*/ 	.word	0xffffffff


	//   ....[3]....
        /*0140*/ 	.word	0xffffffff


	//----- nvinfo : EIATTR_COOP_GROUP_INSTR_OFFSETS
	.align		4
.L_52:
        /*0144*/ 	.byte	0x04, 0x28
        /*0146*/ 	.short	(.L_54 - .L_53)


	//   ....[0]....
.L_53:
        /*0148*/ 	.word	0x00000060


	//   ....[1]....
        /*014c*/ 	.word	0x00000320


	//   ....[2]....
        /*0150*/ 	.word	0x0000d9d0


	//   ....[3]....
        /*0154*/ 	.word	0x0000dc40


	//----- nvinfo : EIATTR_VRC_CTA_INIT_COUNT
	.align		4
.L_54:
        /*0158*/ 	.byte	0x02, 0x4a
        /*015a*/ 	.byte	0x80
	.zero		1


	//----- nvinfo : EIATTR_MBARRIER_INSTR_OFFSETS
	.align		4
        /*015c*/ 	.byte	0x04, 0x39
        /*015e*/ 	.short	(.L_56 - .L_55)


	//   ....[0]....
.L_55:
        /*0160*/ 	.word	0x000032b0
        /*0164*/ 	.word	0x000000ff
        /*0168*/ 	.word	0x00000000
        /*016c*/ 	.short	0x0100
        /*016e*/ 	.byte	0x0e
	.zero		1


	//   ....[1]....
        /*0170*/ 	.word	0x000033e0
        /*0174*/ 	.word	0x000000ff
        /*0178*/ 	.word	0x00014008
        /*017c*/ 	.short	0x0100
        /*017e*/ 	.byte	0x0a
	.zero		1


	//   ....[2]....
        /*0180*/ 	.word	0x00008810
        /*0184*/ 	.word	0x000000ff
        /*0188*/ 	.word	0x00000000
        /*018c*/ 	.short	0x010a
        /*018e*/ 	.byte	0x0e
	.zero		1


	//   ....[3]....
        /*0190*/ 	.word	0x0000a340
        /*0194*/ 	.word	0x000000ff
        /*0198*/ 	.word	0x00000000
        /*019c*/ 	.short	0x010a
        /*019e*/ 	.byte	0x0e
	.zero		1


	//   ....[4]....
        /*01a0*/ 	.word	0x0000a4e0
        /*01a4*/ 	.word	0x000000ff
        /*01a8*/ 	.word	0x00014000
        /*01ac*/ 	.short	0x0108
        /*01ae*/ 	.byte	0x0a
	.zero		1


	//   ....[5]....
        /*01b0*/ 	.word	0x0000a5a0
        /*01b4*/ 	.word	0x000000ff
        /*01b8*/ 	.word	0x00014008
        /*01bc*/ 	.short	0x0108
        /*01be*/ 	.byte	0x0a
	.zero		1


	//   ....[6]....
        /*01c0*/ 	.word	0x0000dc60
        /*01c4*/ 	.word	0x000000ff
        /*01c8*/ 	.word	0x00000000
        /*01cc*/ 	.short	0x010a
        /*01ce*/ 	.byte	0x0e
	.zero		1


	//   ....[7]....
        /*01d0*/ 	.word	0x0000dc90
        /*01d4*/ 	.word	0x000000ff
        /*01d8*/ 	.word	0x00000000
        /*01dc*/ 	.short	0x010a
        /*01de*/ 	.byte	0x0e
	.zero		1


	//----- nvinfo : EIATTR_NUM_MBARRIERS
	.align		4
.L_56:
        /*01e0*/ 	.byte	0x03, 0x38
        /*01e2*/ 	.short	0x0002


	//----- nvinfo : EIATTR_EXIT_INSTR_OFFSETS
	.align		4
        /*01e4*/ 	.byte	0x04, 0x1c
        /*01e6*/ 	.short	(.L_58 - .L_57)


	//   ....[0]....
.L_57:
        /*01e8*/ 	.word	0x0000dc50


	//----- nvinfo : EIATTR_REQNTID
	.align		4
.L_58:
        /*01ec*/ 	.byte	0x04, 0x10
        /*01ee*/ 	.short	(.L_60 - .L_59)
.L_59:
        /*01f0*/ 	.word	0x00000080
        /*01f4*/ 	.word	0x00000001
        /*01f8*/ 	.word	0x00000001


	//----- nvinfo : EIATTR_CRS_STACK_SIZE
	.align		4
.L_60:
        /*01fc*/ 	.byte	0x04, 0x1e
        /*01fe*/ 	.short	(.L_62 - .L_61)
.L_61:
        /*0200*/ 	.word	0x00000000


	//----- nvinfo : EIATTR_CBANK_PARAM_SIZE
	.align		4
.L_62:
        /*0204*/ 	.byte	0x03, 0x19
        /*0206*/ 	.short	0x0050


	//----- nvinfo : EIATTR_PARAM_CBANK
	.align		4
        /*0208*/ 	.byte	0x04, 0x0a
        /*020a*/ 	.short	(.L_64 - .L_63)
	.align		4
.L_63:
        /*020c*/ 	.word	index@(.nv.constant0.matmul_kernel)
        /*0210*/ 	.short	0x0380
        /*0212*/ 	.short	0x0050


	//----- nvinfo : EIATTR_SW_WAR
	.align		4
.L_64:
        /*0214*/ 	.byte	0x04, 0x36
        /*0216*/ 	.short	(.L_66 - .L_65)
.L_65:
        /*0218*/ 	.word	0x00000008
.L_66:


//--------------------- .nv.compat                --------------------------
	.section	.nv.compat,"",@"SHT_CUDA_COMPAT_INFO"
	.align	4
        /*0000*/ 	.byte	0x02, 0x02, 0x02, 0x00, 0x02, 0x05, 0x05, 0x00, 0x02, 0x03, 0x00, 0x00, 0x02, 0x06, 0x01, 0x00


//--------------------- .nv.callgraph             --------------------------
	.section	.nv.callgraph,"",@"SHT_CUDA_CALLGRAPH"
	.align	4
	.sectionentsize	8
	.align		4
        /*0000*/ 	.word	0x00000000
	.align		4
        /*0004*/ 	.word	0xffffffff
	.align		4
        /*0008*/ 	.word	0x00000000
	.align		4
        /*000c*/ 	.word	0xfffffffe
	.align		4
        /*0010*/ 	.word	0x00000000
	.align		4
        /*0014*/ 	.word	0xfffffffd
	.align		4
        /*0018*/ 	.word	0x00000000
	.align		4
        /*001c*/ 	.word	0xfffffffc


//--------------------- .text.matmul_kernel       --------------------------
	.section	.text.matmul_kernel,"ax",@progbits
	.align	128
        .global         matmul_kernel
        .type           matmul_kernel,@function
        .size           matmul_kernel,(.L_x_21 - matmul_kernel)
        .other          matmul_kernel,@"STO_CUDA_ENTRY STV_DEFAULT"
matmul_kernel:
.text.matmul_kernel:
[----:B------:R-:W1:Y:S01]  /*0000*/  LDC R1, c[0x0][0x37c] ;  /* 0x0000df00ff017b82 */ /* 0x000e620000000800 */
[----:B------:R-:W2:Y:S02]  /*0010*/  S2R R0, SR_TID.X ;  /* 0x0000000000007919 */ /* 0x000ea40000002100 */
[----:B--2---:R-:W-:-:S13]  /*0020*/  ISETP.GE.U32.AND P0, PT, R0, 0x20, PT ;  /* 0x000000200000780c */ /* 0x004fda0003f06070 */
[----:B------:R-:W-:Y:S02]  /*0030*/  VOTEU.ANY UP0, P0 ;  /* 0x0000000000ff7886 */ /* 0x000fe40000000100 */
[----:B-1----:R-:W-:Y:S05]  /*0040*/  BRA.U UP0, `(.L_x_0) ;  /* 0x0000000100b87547 */ /* 0x002fea000b800000 */
[----:B------:R-:W1:Y:S01]  /*0050*/  S2UR UR6, SR_CgaCtaId ;  /* 0x00000000000679c3 */ /* 0x000e620000008800 */
[----:B------:R-:W-:Y:S01]  /*0060*/  NOP ;  /* 0x0000000000007918 */ /* 0x000fe20000000000 */
[----:B------:R-:W-:Y:S02]  /*0070*/  UMOV UR4, 0x40 ;  /* 0x0000004000047882 */ /* 0x000fe40000000000 */
[----:B-1----:R-:W-:-:S09]  /*0080*/  ULEA UR4, UR6, UR4, 0x18 ;  /* 0x0000000406047291 */ /* 0x002fd2000f8ec0ff */
[----:B------:R-:W1:Y:S01]  /*0090*/  LDS.U8 R2, [UR4] ;  /* 0x00000004ff027984 */ /* 0x000e620008000000 */
[----:B------:R-:W-:Y:S02]  /*00a0*/  UMOV UR4, 0x400 ;  /* 0x0000040000047882 */ /* 0x000fe40000000000 */
[----:B------:R-:W-:Y:S01]  /*00b0*/  ULEA UR4, UR6, UR4, 0x18 ;  /* 0x0000000406047291 */ /* 0x000fe2000f8ec0ff */
[----:B-1----:R-:W-:-:S13]  /*00c0*/  ISETP.NE.AND P0, PT, R2, RZ, PT ;  /* 0x000000ff0200720c */ /* 0x002fda0003f05270 */
[----:B------:R-:W-:Y:S05]  /*00d0*/  @P0 BRA `(.L_x_1) ;  /* 0x00000000007c0947 */ /* 0x000fea0003800000 */
[----:B------:R-:W-:-:S13]  /*00e0*/  ELECT P0, URZ, PT ;  /* 0x0000000000ff782f */ /* 0x000fda0003800000 */
[----:B------:R-:W-:Y:S05]  /*00f0*/  @!P0 BRA `(.L_x_2) ;  /* 0x0000000000848947 */ /* 0x000fea0003800000 */
[----:B------:R-:W-:Y:S01]  /*0100*/  UMOV UR5, 0x8 ;  /* 0x0000000800057882 */ /* 0x000fe20000000000 */
[----:B------:R-:W-:Y:S02]  /*0110*/  IMAD.MOV.U32 R5, RZ, RZ, 0x1 ;  /* 0x00000001ff057424 */ /* 0x000fe400078e00ff */
[----:B------:R-:W-:Y:S02]  /*0120*/  IMAD.MOV.U32 R3, RZ, RZ, 0xff ;  /* 0x000000ffff037424 */ /* 0x000fe400078e00ff */
[----:B------:R-:W-:Y:S04]  /*0130*/  DEPBAR.LE SB1, 0x36 ;  /* 0x00009d800000791a */ /* 0x000fe80000000000 */
[----:B------:R-:W1:Y:S02]  /*0140*/  UTCATOMSWS.FIND_AND_SET.ALIGN UP1, UR5, UR5 ;  /* 0x00000005000575e3 */ /* 0x000e640008020800 */
[----:B-1----:R-:W-:-:S04]  /*0150*/  PLOP3.LUT P0, PT, PT, PT, UP1, 0x80, 0x8 ;  /* 0x000000000008781c */ /* 0x002fc80003f0f018 */
[----:B------:R-:W-:-:S04]  /*0160*/  SEL R2, RZ, 0xffffffff, !P0 ;  /* 0xffffffffff027807 */ /* 0x000fc80004000000 */
[----:B------:R-:W-:Y:S01]  /*0170*/  ISETP.NE.AND P0, PT, R2, RZ, PT ;  /* 0x000000ff0200720c */ /* 0x000fe20003f05270 */
[----:B------:R-:W-:-:S12]  /*0180*/  IMAD.U32 R2, RZ, RZ, UR5 ;  /* 0x00000005ff027e24 */ /* 0x000fd8000f8e00ff */
[----:B------:R-:W-:Y:S05]  /*0190*/  @P0 BRA `(.L_x_3) ;  /* 0x0000000000240947 */ /* 0x000fea0003800000 */
.L_x_4:
[----:B------:R-:W-:Y:S05]  /*01a0*/  NANOSLEEP 0x64 ;  /* 0x000000640000795d */ /* 0x000fea0003800000 */
[----:B------:R-:W-:-:S05]  /*01b0*/  UMOV UR5, 0x8 ;  /* 0x0000000800057882 */ /* 0x000fca0000000000 */
[----:B------:R-:W-:Y:S04]  /*01c0*/  DEPBAR.LE SB1, 0x36 ;  /* 0x00009d800000791a */ /* 0x000fe80000000000 */
[----:B------:R-:W1:Y:S02]  /*01d0*/  UTCATOMSWS.FIND_AND_SET.ALIGN UP1, UR5, UR5 ;  /* 0x00000005000575e3 */ /* 0x000e640008020800 */
[----:B-1----:R-:W-:-:S04]  /*01e0*/  PLOP3.LUT P0, PT, PT, PT, UP1, 0x80, 0x8 ;  /* 0x000000000008781c */ /* 0x002fc80003f0f018 */
[----:B------:R-:W-:-:S04]  /*01f0*/  SEL R2, RZ, 0xffffffff, !P0 ;  /* 0xffffffffff027807 */ /* 0x000fc80004000000 */
[----:B------:R-:W-:Y:S01]  /*0200*/  ISETP.NE.AND P0, PT, R2, RZ, PT ;  /* 0x000000ff0200720c */ /* 0x000fe20003f05270 */
[----:B------:R-:W-:-:S12]  /*0210*/  IMAD.U32 R2, RZ, RZ, UR5 ;  /* 0x00000005ff027e24 */ /* 0x000fd8000f8e00ff */
[----:B------:R-:W-:Y:S05]  /*0220*/  @!P0 BRA `(.L_x_4) ;  /* 0xfffffffc00dc8947 */ /* 0x000fea000383ffff */
.L_x_3:
[C---:B------:R-:W-:Y:S01]  /*0230*/  VIADD R4, R2.reuse, 0x10 ;  /* 0x0000001002047836 */ /* 0x040fe20000000000 */
[----:B------:R-:W-:Y:S01]  /*0240*/  UMOV UR5, 0x50 ;  /* 0x0000005000057882 */ /* 0x000fe20000000000 */
[----:B------:R-:W-:Y:S01]  /*0250*/  SHF.L.U32 R3, R3, R2, RZ ;  /* 0x0000000203037219 */ /* 0x000fe200000006ff */
[----:B------:R-:W-:Y:S01]  /*0260*/  ULEA UR5, UR6, UR5, 0x18 ;  /* 0x0000000506057291 */ /* 0x000fe2000f8ec0ff */
[----:B------:R-:W-:Y:S01]  /*0270*/  IMAD.SHL.U32 R2, R2, 0x20, RZ ;  /* 0x0000002002027824 */ /* 0x000fe200078e00ff */
[----:B------:R-:W-:-:S04]  /*0280*/  SHF.L.U32 R4, R5, R4, RZ ;  /* 0x0000000405047219 */ /* 0x000fc800000006ff */
[----:B------:R-:W-:-:S05]  /*0290*/  LOP3.LUT R3, R4, R3, RZ, 0xfc, !PT ;  /* 0x0000000304037212 */ /* 0x000fca00078efcff */
[----:B------:R1:W-:Y:S04]  /*02a0*/  ATOMS.OR RZ, [UR5], R3 ;  /* 0x00000003ffff798c */ /* 0x0003e8000b000005 */
[----:B------:R1:W-:Y:S01]  /*02b0*/  STS [UR4], R2 ;  /* 0x00000002ff007988 */ /* 0x0003e20008000804 */
[----:B------:R-:W-:Y:S05]  /*02c0*/  BRA `(.L_x_2) ;  /* 0x0000000000107947 */ /* 0x000fea0003800000 */
.L_x_1:
[----:B------:R-:W-:-:S05]  /*02d0*/  IMAD.MOV.U32 R2, RZ, RZ, -0x1 ;  /* 0xffffffffff027424 */ /* 0x000fca00078e00ff */
[----:B------:R1:W-:Y:S02]  /*02e0*/  STS [UR4], R2 ;  /* 0x00000002ff007988 */ /* 0x0003e40008000804 */
[----:B-1----:R-:W-:-:S07]  /*02f0*/  MOV R2, 0x310 ;  /* 0x0000031000027802 */ /* 0x002fce0000000f00 */
[----:B------:R-:W-:Y:S05]  /*0300*/  CALL.REL.NOINC `($__internal_1_$__cuda_sm10x_tcgen05_guardrail_trap_phase_invalid_during_alloc) ;  /* 0x000000d800787944 */ /* 0x000fea0003c00000 */
.L_x_2:
[----:B------:R-:W-:Y:S05]  /*0310*/  WARPSYNC.ALL ;  /* 0x0000000000007948 */ /* 0x000fea0003800000 */
[----:B------:R-:W-:Y:S01]  /*0320*/  NOP ;  /* 0x0000000000007918 */ /* 0x000fe20000000000 */
.L_x_0:
[----:B------:R-:W2:Y:S08]  /*0330*/  LDC.64 R42, c[0x0][0x398] ;  /* 0x0000e600ff2a7b82 */ /* 0x000eb00000000a00 */
[----:B------:R-:W3:Y:S02]  /*0340*/  S2UR UR5, SR_CgaSize ;  /* 0x00000000000579c3 */ /* 0x000ee40000008a00 */
[----:B---3--:R-:W-:-:S12]  /*0350*/  UIMAD UR5, UR5, -0xa0, URZ ;  /* 0xffffff60050578a4 */ /* 0x008fd8000f8e02ff */
[----:B------:R-:W3:Y:S01]  /*0360*/  LDCU UR5, c[0x0][UR5+0x2b0] ;  /* 0x00005600050577ac */ /* 0x000ee20008000800 */
[----:B------:R-:W4:Y:S01]  /*0370*/  S2R R16, SR_CgaCtaId ;  /* 0x0000000000107919 */ /* 0x000f220000008800 */
[----:B------:R-:W-:Y:S01]  /*0380*/  LOP3.LUT R38, R0, 0x7f, RZ, 0xc0, !PT ;  /* 0x0000007f00267812 */ /* 0x000fe200078ec0ff */
[----:B------:R-:W5:Y:S01]  /*0390*/  S2UR UR4, SR_CTAID.X ;  /* 0x00000000000479c3 */ /* 0x000f620000002500 */
[----:B-12---:R-:W-:-:S05]  /*03a0*/  VIADD R2, R43, 0xff ;  /* 0x000000ff2b027836 */ /* 0x006fca0000000000 */
[----:B------:R-:W-:Y:S02]  /*03b0*/  SHF.R.S32.HI R3, RZ, 0x1f, R2 ;  /* 0x0000001fff037819 */ /* 0x000fe40000011402 */
[----:B-----5:R-:W-:Y:S01]  /*03c0*/  I2FP.F32.U32 R6, UR4 ;  /* 0x0000000400067c45 */ /* 0x020fe20008201000 */
[----:B------:R-:W1:Y:S01]  /*03d0*/  S2UR UR4, SR_CgaCtaId ;  /* 0x00000000000479c3 */ /* 0x000e620000008800 */
[----:B------:R-:W-:Y:S01]  /*03e0*/  LEA.HI R3, R3, R2, RZ, 0x8 ;  /* 0x0000000203037211 */ /* 0x000fe200078f40ff */
[----:B----4-:R-:W-:Y:S02]  /*03f0*/  IMAD.SHL.U32 R40, R16, 0x80, RZ ;  /* 0x0000008010287824 */ /* 0x010fe400078e00ff */
[----:B---3--:R-:W-:Y:S01]  /*0400*/  FMUL R6, R6, UR5 ;  /* 0x0000000506067c20 */ /* 0x008fe20008400000 */
[----:B------:R-:W-:-:S03]  /*0410*/  SHF.R.S32.HI R3, RZ, 0x8, R3 ;  /* 0x00000008ff037819 */ /* 0x000fc60000011403 */
[----:B------:R-:W2:Y:S02]  /*0420*/  F2I.U32.TRUNC.NTZ R7, R6 ;  /* 0x0000000600077305 */ /* 0x000ea4000020f000 */
[----:B------:R-:W-:-:S05]  /*0430*/  IMAD.SHL.U32 R4, R3, 0x8, RZ ;  /* 0x0000000803047824 */ /* 0x000fca00078e00ff */
[----:B------:R-:W-:-:S04]  /*0440*/  IABS R9, R4 ;  /* 0x0000000400097213 */ /* 0x000fc80000000000 */
[----:B------:R-:W3:Y:S01]  /*0450*/  I2F.RP R5, R9 ;  /* 0x0000000900057306 */ /* 0x000ee20000209400 */
[----:B--2---:R-:W-:-:S07]  /*0460*/  IABS R10, R7 ;  /* 0x00000007000a7213 */ /* 0x004fce0000000000 */
[----:B---3--:R-:W2:Y:S02]  /*0470*/  MUFU.RCP R5, R5 ;  /* 0x0000000500057308 */ /* 0x008ea40000001000 */
[----:B--2---:R-:W-:Y:S01]  /*0480*/  VIADD R2, R5, 0xffffffe ;  /* 0x0ffffffe05027836 */ /* 0x004fe20000000000 */
[----:B------:R-:W-:-:S05]  /*0490*/  IABS R5, R4 ;  /* 0x0000000400057213 */ /* 0x000fca0000000000 */
[----:B------:R2:W3:Y:S02]  /*04a0*/  F2I.FTZ.U32.TRUNC.NTZ R3, R2 ;  /* 0x0000000200037305 */ /* 0x0004e4000021f000 */
[----:B--2---:R-:W-:Y:S02]  /*04b0*/  IMAD.MOV.U32 R2, RZ, RZ, RZ ;  /* 0x000000ffff027224 */ /* 0x004fe400078e00ff */
[----:B---3--:R-:W-:-:S04]  /*04c0*/  IMAD.MOV R8, RZ, RZ, -R3 ;  /* 0x000000ffff087224 */ /* 0x008fc800078e0a03 */
[----:B------:R-:W-:Y:S02]  /*04d0*/  IMAD R11, R8, R9, RZ ;  /* 0x00000009080b7224 */ /* 0x000fe400078e02ff */
[----:B------:R-:W-:Y:S01]  /*04e0*/  IMAD.MOV.U32 R8, RZ, RZ, R10 ;  /* 0x000000ffff087224 */ /* 0x000fe200078e000a */
[----:B------:R-:W-:Y:S01]  /*04f0*/  IABS R10, R42 ;  /* 0x0000002a000a7213 */ /* 0x000fe20000000000 */
[----:B------:R-:W-:Y:S01]  /*0500*/  IMAD.HI.U32 R3, R3, R11, R2 ;  /* 0x0000000b03037227 */ /* 0x000fe200078e0002 */
[----:B------:R-:W-:-:S03]  /*0510*/  SHF.R.U32.HI R11, RZ, 0x5, R0 ;  /* 0x00000005ff0b7819 */ /* 0x000fc60000011600 */
[----:B------:R-:W-:Y:S02]  /*0520*/  IMAD.MOV R2, RZ, RZ, -R5 ;  /* 0x000000ffff027224 */ /* 0x000fe400078e0a05 */
[----:B------:R-:W-:-:S04]  /*0530*/  IMAD.HI.U32 R3, R3, R8, RZ ;  /* 0x0000000803037227 */ /* 0x000fc800078e00ff */
[----:B------:R-:W-:Y:S01]  /*0540*/  IMAD R2, R3, R2, R8 ;  /* 0x0000000203027224 */ /* 0x000fe200078e0208 */
[----:B------:R-:W-:Y:S04]  /*0550*/  BAR.SYNC.DEFER_BLOCKING 0x0 ;  /* 0x0000000000007b1d */ /* 0x000fe80000010000 */
[----:B------:R-:W-:-:S13]  /*0560*/  ISETP.GT.U32.AND P1, PT, R9, R2, PT ;  /* 0x000000020900720c */ /* 0x000fda0003f24070 */
[----:B------:R-:W-:Y:S02]  /*0570*/  @!P1 IMAD.IADD R2, R2, 0x1, -R9 ;  /* 0x0000000102029824 */ /* 0x000fe400078e0a09 */
[----:B------:R-:W-:Y:S01]  /*0580*/  @!P1 VIADD R3, R3, 0x1 ;  /* 0x0000000103039836 */ /* 0x000fe20000000000 */
[----:B------:R-:W-:Y:S02]  /*0590*/  ISETP.NE.AND P1, PT, R4, RZ, PT ;  /* 0x000000ff0400720c */ /* 0x000fe40003f25270 */
[----:B------:R-:W-:Y:S02]  /*05a0*/  ISETP.GE.U32.AND P0, PT, R2, R9, PT ;  /* 0x000000090200720c */ /* 0x000fe40003f06070 */
[----:B------:R-:W-:-:S04]  /*05b0*/  LOP3.LUT R2, R7, R4, RZ, 0x3c, !PT ;  /* 0x0000000407027212 */ /* 0x000fc800078e3cff */
[----:B------:R-:W-:Y:S01]  /*05c0*/  ISETP.GE.AND P2, PT, R2, RZ, PT ;  /* 0x000000ff0200720c */ /* 0x000fe20003f46270 */
[----:B------:R-:W-:-:S06]  /*05d0*/  VIADD R2, R42, 0x7f ;  /* 0x0000007f2a027836 */ /* 0x000fcc0000000000 */
[----:B------:R-:W-:-:S04]  /*05e0*/  @P0 VIADD R3, R3, 0x1 ;  /* 0x0000000103030836 */ /* 0x000fc80000000000 */
[----:B------:R-:W-:Y:S01]  /*05f0*/  IMAD.MOV.U32 R5, RZ, RZ, R3 ;  /* 0x000000ffff057224 */ /* 0x000fe200078e0003 */
[----:B------:R-:W-:-:S03]  /*0600*/  SHF.R.S32.HI R3, RZ, 0x1f, R2 ;  /* 0x0000001fff037819 */ /* 0x000fc60000011402 */
[----:B------:R-:W-:Y:S01]  /*0610*/  @!P2 IMAD.MOV R5, RZ, RZ, -R5 ;  /* 0x000000ffff05a224 */ /* 0x000fe200078e0a05 */
[----:B------:R-:W-:Y:S02]  /*0620*/  @!P1 LOP3.LUT R5, RZ, R4, RZ, 0x33, !PT ;  /* 0x00000004ff059212 */ /* 0x000fe400078e33ff */
[----:B------:R-:W-:-:S03]  /*0630*/  LEA.HI R3, R3, R2, RZ, 0x7 ;  /* 0x0000000203037211 */ /* 0x000fc600078f38ff */
[----:B------:R-:W-:Y:S02]  /*0640*/  IMAD.SHL.U32 R12, R5, 0x8, RZ ;  /* 0x00000008050c7824 */ /* 0x000fe400078e00ff */
[----:B------:R-:W-:-:S03]  /*0650*/  IMAD.MOV R5, RZ, RZ, -R5 ;  /* 0x000000ffff057224 */ /* 0x000fc600078e0a05 */
[----:B------:R-:W-:Y:S01]  /*0660*/  LEA.HI.SX32 R3, R3, -R12, 0x19 ;  /* 0x8000000c03037211 */ /* 0x000fe200078fcaff */
[----:B------:R-:W-:-:S03]  /*0670*/  IMAD R13, R4, R5, R7 ;  /* 0x00000005040d7224 */ /* 0x000fc600078e0207 */
[----:B------:R-:W-:Y:S02]  /*0680*/  VIMNMX R14, PT, PT, R3, 0x8, PT ;  /* 0x00000008030e7848 */ /* 0x000fe40003fe0100 */
[----:B------:R-:W-:Y:S02]  /*0690*/  IABS R4, R13 ;  /* 0x0000000d00047213 */ /* 0x000fe40000000000 */
[-C--:B------:R-:W-:Y:S02]  /*06a0*/  IABS R9, R14.reuse ;  /* 0x0000000e00097213 */ /* 0x080fe40000000000 */
[----:B------:R-:W-:Y:S02]  /*06b0*/  IABS R7, R14 ;  /* 0x0000000e00077213 */ /* 0x000fe40000000000 */
[----:B------:R-:W2:Y:S08]  /*06c0*/  I2F.RP R6, R9 ;  /* 0x0000000900067306 */ /* 0x000eb00000209400 */
[----:B--2---:R-:W2:Y:S02]  /*06d0*/  MUFU.RCP R6, R6 ;  /* 0x0000000600067308 */ /* 0x004ea40000001000 */
[----:B--2---:R-:W-:-:S02]  /*06e0*/  VIADD R2, R6, 0xffffffe ;  /* 0x0ffffffe06027836 */ /* 0x004fc40000000000 */
[----:B------:R-:W-:Y:S01]  /*06f0*/  IMAD.MOV R6, RZ, RZ, -R7 ;  /* 0x000000ffff067224 */ /* 0x000fe200078e0a07 */
[----:B------:R-:W-:-:S03]  /*0700*/  MOV R7, 0x400 ;  /* 0x0000040000077802 */ /* 0x000fc60000000f00 */
[----:B------:R2:W3:Y:S01]  /*0710*/  F2I.FTZ.U32.TRUNC.NTZ R3, R2 ;  /* 0x0000000200037305 */ /* 0x0004e2000021f000 */
[----:B------:R-:W-:Y:S01]  /*0720*/  R2UR UR10, R7 ;  /* 0x00000000070a72ca */ /* 0x000fe200000e0000 */
[----:B--2---:R-:W-:Y:S02]  /*0730*/  IMAD.MOV.U32 R2, RZ, RZ, RZ ;  /* 0x000000ffff027224 */ /* 0x004fe400078e00ff */
[----:B---3--:R-:W-:-:S10]  /*0740*/  IMAD.MOV R8, RZ, RZ, -R3 ;  /* 0x000000ffff087224 */ /* 0x008fd400078e0a03 */
[----:B-1----:R-:W-:Y:S01]  /*0750*/  ULEA UR10, UR4, UR10, 0x18 ;  /* 0x0000000a040a7291 */ /* 0x002fe2000f8ec0ff */
[----:B------:R-:W-:-:S04]  /*0760*/  IMAD R5, R8, R9, RZ ;  /* 0x0000000908057224 */ /* 0x000fc800078e02ff */
[----:B------:R-:W-:Y:S01]  /*0770*/  IMAD.HI.U32 R3, R3, R5, R2 ;  /* 0x0000000503037227 */ /* 0x000fe200078e0002 */
[----:B------:R-:W-:Y:S01]  /*0780*/  IABS R2, R43 ;  /* 0x0000002b00027213 */ /* 0x000fe20000000000 */
[----:B------:R-:W1:Y:S02]  /*0790*/  I2F.RP R5, R10 ;  /* 0x0000000a00057306 */ /* 0x000e640000209400 */
[----:B------:R-:W2:Y:S02]  /*07a0*/  LDS R17, [UR10] ;  /* 0x0000000aff117984 */ /* 0x000ea40008000800 */
[----:B------:R-:W-:-:S04]  /*07b0*/  IMAD.HI.U32 R3, R3, R4, RZ ;  /* 0x0000000403037227 */ /* 0x000fc800078e00ff */
[----:B------:R-:W-:Y:S02]  /*07c0*/  IMAD R4, R3, R6, R4 ;  /* 0x0000000603047224 */ /* 0x000fe400078e0204 */
[----:B------:R-:W3:Y:S01]  /*07d0*/  I2F.RP R6, R2 ;  /* 0x0000000200067306 */ /* 0x000ee20000209400 */
[----:B------:R-:W-:Y:S02]  /*07e0*/  BAR.SYNC.DEFER_BLOCKING 0x0 ;  /* 0x0000000000007b1d */ /* 0x000fe40000010000 */
[----:B------:R-:W-:-:S05]  /*07f0*/  ISETP.GT.U32.AND P1, PT, R9, R4, PT ;  /* 0x000000040900720c */ /* 0x000fca0003f24070 */
[----:B-1----:R-:W1:Y:S08]  /*0800*/  MUFU.RCP R5, R5 ;  /* 0x0000000500057308 */ /* 0x002e700000001000 */
[----:B---3--:R-:W3:Y:S01]  /*0810*/  MUFU.RCP R6, R6 ;  /* 0x0000000600067308 */ /* 0x008ee20000001000 */
[----:B------:R-:W-:Y:S02]  /*0820*/  @!P1 IMAD.IADD R4, R4, 0x1, -R9 ;  /* 0x0000000104049824 */ /* 0x000fe400078e0a09 */
[----:B------:R-:W-:Y:S01]  /*0830*/  @!P1 VIADD R3, R3, 0x1 ;  /* 0x0000000103039836 */ /* 0x000fe20000000000 */
[----:B------:R-:W-:-:S02]  /*0840*/  ISETP.NE.AND P1, PT, R14, RZ, PT ;  /* 0x000000ff0e00720c */ /* 0x000fc40003f25270 */
[----:B------:R-:W-:Y:S02]  /*0850*/  ISETP.GE.U32.AND P0, PT, R4, R9, PT ;  /* 0x000000090400720c */ /* 0x000fe40003f06070 */
[----:B------:R-:W-:Y:S01]  /*0860*/  LOP3.LUT R4, R13, R14, RZ, 0x3c, !PT ;  /* 0x0000000e0d047212 */ /* 0x000fe200078e3cff */
[----:B-1----:R-:W-:-:S03]  /*0870*/  VIADD R8, R5, 0xffffffe ;  /* 0x0ffffffe05087836 */ /* 0x002fc60000000000 */
[----:B------:R-:W-:Y:S01]  /*0880*/  ISETP.GE.AND P2, PT, R4, RZ, PT ;  /* 0x000000ff0400720c */ /* 0x000fe20003f46270 */
[----:B------:R-:W1:Y:S01]  /*0890*/  F2I.FTZ.U32.TRUNC.NTZ R5, R8 ;  /* 0x0000000800057305 */ /* 0x000e62000021f000 */
[----:B--2---:R-:W-:Y:S01]  /*08a0*/  R2UR UR15, R17 ;  /* 0x00000000110f72ca */ /* 0x004fe200000e0000 */
[----:B---3--:R-:W-:-:S04]  /*08b0*/  VIADD R6, R6, 0xffffffe ;  /* 0x0ffffffe06067836 */ /* 0x008fc80000000000 */
[----:B------:R-:W-:Y:S02]  /*08c0*/  @P0 VIADD R3, R3, 0x1 ;  /* 0x0000000103030836 */ /* 0x000fe40000000000 */
[----:B------:R2:W3:Y:S02]  /*08d0*/  F2I.FTZ.U32.TRUNC.NTZ R7, R6 ;  /* 0x0000000600077305 */ /* 0x0004e4000021f000 */
[----:B------:R-:W-:-:S04]  /*08e0*/  IMAD.MOV.U32 R39, RZ, RZ, R3 ;  /* 0x000000ffff277224 */ /* 0x000fc800078e0003 */
[----:B------:R-:W-:Y:S01]  /*08f0*/  @!P2 IMAD.MOV R39, RZ, RZ, -R39 ;  /* 0x000000ffff27a224 */ /* 0x000fe200078e0a27 */
[----:B------:R-:W-:Y:S01]  /*0900*/  @!P1 LOP3.LUT R39, RZ, R14, RZ, 0x33, !PT ;  /* 0x0000000eff279212 */ /* 0x000fe200078e33ff */
[----:B-1----:R-:W-:Y:S02]  /*0910*/  IMAD.MOV R9, RZ, RZ, -R5 ;  /* 0x000000ffff097224 */ /* 0x002fe400078e0a05 */
[----:B--2---:R-:W-:Y:S02]  /*0920*/  IMAD.IADD R6, R11, 0x1, R40 ;  /* 0x000000010b067824 */ /* 0x004fe400078e0228 */
[----:B------:R-:W-:Y:S02]  /*0930*/  IMAD.MOV R3, RZ, RZ, -R39 ;  /* 0x000000ffff037224 */ /* 0x000fe400078e0a27 */
[----:B------:R-:W-:Y:S02]  /*0940*/  IMAD R9, R9, R10, RZ ;  /* 0x0000000a09097224 */ /* 0x000fe400078e02ff */
[----:B---3--:R-:W-:-:S02]  /*0950*/  IMAD.MOV R4, RZ, RZ, -R7 ;  /* 0x000000ffff047224 */ /* 0x008fc400078e0a07 */
[----:B------:R-:W-:Y:S02]  /*0960*/  IMAD R3, R14, R3, R13 ;  /* 0x000000030e037224 */ /* 0x000fe400078e020d */
[----:B------:R-:W-:Y:S02]  /*0970*/  IMAD.MOV.U32 R13, RZ, RZ, R4 ;  /* 0x000000ffff0d7224 */ /* 0x000fe400078e0004 */
[----:B------:R-:W-:Y:S02]  /*0980*/  IMAD.MOV.U32 R4, RZ, RZ, RZ ;  /* 0x000000ffff047224 */ /* 0x000fe400078e00ff */
[----:B------:R-:W-:Y:S02]  /*0990*/  IMAD.SHL.U32 R39, R39, 0x100, RZ ;  /* 0x0000010027277824 */ /* 0x000fe400078e00ff */
[----:B------:R-:W-:Y:S02]  /*09a0*/  IMAD.IADD R3, R12, 0x1, R3 ;  /* 0x000000010c037824 */ /* 0x000fe400078e0203 */
[----:B------:R-:W-:Y:S01]  /*09b0*/  IMAD.HI.U32 R4, R5, R9, R4 ;  /* 0x0000000905047227 */ /* 0x000fe200078e0004 */
[----:B------:R-:W-:-:S03]  /*09c0*/  LOP3.LUT R5, R39, 0x83, R6, 0xf8, !PT ;  /* 0x0000008327057812 */ /* 0x000fc600078ef806 */
[----:B------:R-:W-:Y:S01]  /*09d0*/  IMAD R9, R13, R2, RZ ;  /* 0x000000020d097224 */ /* 0x000fe200078e02ff */
[C---:B------:R-:W-:Y:S01]  /*09e0*/  LOP3.LUT R14, R5.reuse, 0x4, RZ, 0xfc, !PT ;  /* 0x00000004050e7812 */ /* 0x040fe200078efcff */
[----:B------:R-:W-:Y:S01]  /*09f0*/  IMAD.MOV.U32 R6, RZ, RZ, RZ ;  /* 0x000000ffff067224 */ /* 0x000fe200078e00ff */
[----:B------:R-:W-:Y:S01]  /*0a00*/  LOP3.LUT R18, R5, 0x8, RZ, 0xfc, !PT ;  /* 0x0000000805127812 */ /* 0x000fe200078efcff */
[----:B------:R-:W-:Y:S01]  /*0a10*/  IMAD R37, R3, 0x80, R38 ;  /* 0x0000008003257824 */ /* 0x000fe200078e0226 */
[----:B------:R-:W-:Y:S01]  /*0a20*/  IABS R15, R14 ;  /* 0x0000000e000f7213 */ /* 0x000fe20000000000 */
[----:B------:R-:W-:Y:S01]  /*0a30*/  IMAD.SHL.U32 R3, R11, 0x200000, RZ ;  /* 0x002000000b037824 */ /* 0x000fe200078e00ff */
[----:B------:R-:W-:Y:S01]  /*0a40*/  IABS R12, R18 ;  /* 0x00000012000c7213 */ /* 0x000fe20000000000 */
[----:B------:R-:W-:Y:S01]  /*0a50*/  IMAD.HI.U32 R6, R7, R9, R6 ;  /* 0x0000000907067227 */ /* 0x000fe200078e0006 */
[----:B------:R-:W-:Y:S02]  /*0a60*/  IABS R9, R5 ;  /* 0x0000000500097213 */ /* 0x000fe40000000000 */
[----:B------:R-:W-:Y:S01]  /*0a70*/  IABS R13, R37 ;  /* 0x00000025000d7213 */ /* 0x000fe20000000000 */
[----:B------:R-:W-:Y:S01]  /*0a80*/  IMAD.MOV.U32 R17, RZ, RZ, R12 ;  /* 0x000000ffff117224 */ /* 0x000fe200078e000c */
[----:B------:R-:W-:Y:S01]  /*0a90*/  LOP3.LUT R7, R3, 0x600000, RZ, 0xc0, !PT ;  /* 0x0060000003077812 */ /* 0x000fe200078ec0ff */
[----:B------:R-:W-:Y:S01]  /*0aa0*/  IMAD.HI.U32 R3, R6, R9, RZ ;  /* 0x0000000906037227 */ /* 0x000fe200078e00ff */
[----:B------:R-:W-:-:S02]  /*0ab0*/  LOP3.LUT R20, R5, 0xc, RZ, 0xfc, !PT ;  /* 0x0000000c05147812 */ /* 0x000fc400078efcff */
[----:B------:R-:W-:Y:S01]  /*0ac0*/  R2UR UR11, R7 ;  /* 0x00000000070b72ca */ /* 0x000fe200000e0000 */
[----:B------:R-:W-:Y:S01]  /*0ad0*/  IMAD.HI.U32 R7, R6, R15, RZ ;  /* 0x0000000f06077227 */ /* 0x000fe200078e00ff */
[----:B------:R-:W-:-:S03]  /*0ae0*/  LOP3.LUT R22, R5, 0x10, RZ, 0xfc, !PT ;  /* 0x0000001005167812 */ /* 0x000fc600078efcff */
[----:B------:R-:W-:-:S04]  /*0af0*/  IMAD.HI.U32 R4, R4, R13, RZ ;  /* 0x0000000d04047227 */ /* 0x000fc800078e00ff */
[----:B------:R-:W-:Y:S02]  /*0b00*/  IMAD.MOV R8, RZ, RZ, -R3 ;  /* 0x000000ffff087224 */ /* 0x000fe400078e0a03 */
[----:B------:R-:W-:Y:S02]  /*0b10*/  IMAD.MOV R12, RZ, RZ, -R7 ;  /* 0x000000ffff0c7224 */ /* 0x000fe400078e0a07 */
[----:B------:R-:W-:Y:S02]  /*0b20*/  IMAD.MOV R3, RZ, RZ, -R4 ;  /* 0x000000ffff037224 */ /* 0x000fe400078e0a04 */
[----:B------:R-:W-:-:S04]  /*0b30*/  IMAD.HI.U32 R4, R6, R17, RZ ;  /* 0x0000001106047227 */ /* 0x000fc800078e00ff */
[C---:B------:R-:W-:Y:S02]  /*0b40*/  IMAD R7, R2.reuse, R8, R9 ;  /* 0x0000000802077224 */ /* 0x040fe400078e0209 */
[----:B------:R-:W-:Y:S01]  /*0b50*/  IMAD R9, R2, R12, R15 ;  /* 0x0000000c02097224 */ /* 0x000fe200078e020f */
[----:B------:R-:W-:Y:S01]  /*0b60*/  IABS R15, R20 ;  /* 0x00000014000f7213 */ /* 0x000fe20000000000 */
[----:B------:R-:W-:Y:S01]  /*0b70*/  IMAD R3, R10, R3, R13 ;  /* 0x000000030a037224 */ /* 0x000fe200078e020d */
[C---:B------:R-:W-:Y:S01]  /*0b80*/  ISETP.GT.U32.AND P4, PT, R2.reuse, R7, PT ;  /* 0x000000070200720c */ /* 0x040fe20003f84070 */
[----:B------:R-:W-:Y:S01]  /*0b90*/  IMAD.MOV R4, RZ, RZ, -R4 ;  /* 0x000000ffff047224 */ /* 0x000fe200078e0a04 */
[----:B------:R-:W-:Y:S02]  /*0ba0*/  ISETP.GT.U32.AND P1, PT, R2, R9, PT ;  /* 0x000000090200720c */ /* 0x000fe40003f24070 */
[----:B------:R-:W-:Y:S01]  /*0bb0*/  ISETP.GT.U32.AND P2, PT, R10, R3, PT ;  /* 0x000000030a00720c */ /* 0x000fe20003f44070 */
[----:B------:R-:W-:Y:S01]  /*0bc0*/  IMAD R13, R2, R4, R17 ;  /* 0x00000004020d7224 */ /* 0x000fe200078e0211 */
[----:B------:R-:W-:Y:S01]  /*0bd0*/  IABS R12, R22 ;  /* 0x00000016000c7213 */ /* 0x000fe20000000000 */
[----:B------:R-:W-:Y:S01]  /*0be0*/  IMAD.HI.U32 R4, R6, R15, RZ ;  /* 0x0000000f06047227 */ /* 0x000fe200078e00ff */
[----:B------:R-:W-:Y:S09]  /*0bf0*/  BRA.U UP0, `(.L_x_5) ;  /* 0x0000000100187547 */ /* 0x000ff2000b800000 */
[----:B------:R-:W-:Y:S01]  /*0c00*/  ELECT P0, URZ, PT ;  /* 0x0000000000ff782f */ /* 0x000fe20003800000 */
[----:B------:R-:W-:Y:S01]  /*0c10*/  IMAD.MOV.U32 R8, RZ, RZ, 0x1 ;  /* 0x00000001ff087424 */ /* 0x000fe200078e00ff */
[----:B------:R-:W-:Y:S11]  /*0c20*/  UVIRTCOUNT.DEALLOC.SMPOOL 0x80 ;  /* 0x000000800000784c */ /* 0x000ff60000000000 */
[----:B------:R-:W-:-:S04]  /*0c30*/  @P0 MOV R17, 0x40 ;  /* 0x0000004000110802 */ /* 0x000fc80000000f00 */
[----:B------:R-:W-:-:S05]  /*0c40*/  @P0 LEA R17, R16, R17, 0x18 ;  /* 0x0000001110110211 */ /* 0x000fca00078ec0ff */
[----:B------:R1:W-:Y:S02]  /*0c50*/  @P0 STS.U8 [R17], R8 ;  /* 0x0000000811000388 */ /* 0x0003e40000000000 */
.L_x_5:
[----:B------:R-:W-:Y:S01]  /*0c60*/  ISETP.GT.U32.AND P3, PT, R2, R13, PT ;  /* 0x0000000d0200720c */ /* 0x000fe20003f64070 */
[----:B------:R-:W-:Y:S01]  /*0c70*/  @!P2 IMAD.IADD R3, R3, 0x1, -R10 ;  /* 0x000000010303a824 */ /* 0x000fe200078e0a0a */
[----:B------:R-:W-:Y:S01]  /*0c80*/  ISETP.GE.AND P5, PT, R18, RZ, PT ;  /* 0x000000ff1200720c */ /* 0x000fe20003fa6270 */
[----:B------:R-:W-:Y:S01]  /*0c90*/  @!P4 IMAD.IADD R7, R7, 0x1, -R2 ;  /* 0x000000010707c824 */ /* 0x000fe200078e0a02 */
[----:B------:R-:W-:Y:S01]  /*0ca0*/  ISETP.GE.AND P0, PT, R14, RZ, PT ;  /* 0x000000ff0e00720c */ /* 0x000fe20003f06270 */
[----:B------:R-:W-:Y:S01]  /*0cb0*/  IMAD.MOV R4, RZ, RZ, -R4 ;  /* 0x000000ffff047224 */ /* 0x000fe200078e0a04 */
[----:B------:R-:W-:Y:S01]  /*0cc0*/  ISETP.GT.U32.AND P2, PT, R10, R3, PT ;  /* 0x000000030a00720c */ /* 0x000fe20003f44070 */
[----:B-1----:R-:W-:Y:S01]  /*0cd0*/  IMAD.MOV.U32 R17, RZ, RZ, R12 ;  /* 0x000000ffff117224 */ /* 0x002fe200078e000c */
[C---:B------:R-:W-:Y:S01]  /*0ce0*/  ISETP.GT.U32.AND P6, PT, R2.reuse, R7, PT ;  /* 0x000000070200720c */ /* 0x040fe20003fc4070 */
[----:B------:R-:W-:Y:S01]  /*0cf0*/  IMAD R15, R2, R4, R15 ;  /* 0x00000004020f7224 */ /* 0x000fe200078e020f */
[C---:B------:R-:W-:Y:S01]  /*0d00*/  LOP3.LUT R12, R5.reuse, 0x14, RZ, 0xfc, !PT ;  /* 0x00000014050c7812 */ /* 0x040fe200078efcff */
[----:B------:R-:W-:Y:S01]  /*0d10*/  IMAD.HI.U32 R4, R6, R17, RZ ;  /* 0x0000001106047227 */ /* 0x000fe200078e00ff */
[----:B------:R-:W-:Y:S01]  /*0d20*/  LOP3.LUT R14, R5, 0x18, RZ, 0xfc, !PT ;  /* 0x00000018050e7812 */ /* 0x000fe200078efcff */
[----:B------:R-:W1:Y:S01]  /*0d30*/  LDC R172, c[0x0][0x3a0] ;  /* 0x0000e800ffac7b82 */ /* 0x000e620000000800 */
[----:B------:R-:W-:Y:S01]  /*0d40*/  IABS R19, R12 ;  /* 0x0000000c00137213 */ /* 0x000fe20000000000 */
[--C-:B------:R-:W-:Y:S01]  /*0d50*/  @!P3 IMAD.IADD R13, R13, 0x1, -R2.reuse ;  /* 0x000000010d0db824 */ /* 0x100fe200078e0a02 */
[C---:B------:R-:W-:Y:S01]  /*0d60*/  ISETP.GT.U32.AND P4, PT, R2.reuse, R15, PT ;  /* 0x0000000f0200720c */ /* 0x040fe20003f84070 */
[----:B------:R-:W-:Y:S01]  /*0d70*/  @!P1 IMAD.IADD R9, R9, 0x1, -R2 ;  /* 0x0000000109099824 */ /* 0x000fe200078e0a02 */
[----:B------:R-:W-:Y:S01]  /*0d80*/  IABS R21, R14 ;  /* 0x0000000e00157213 */ /* 0x000fe20000000000 */
[----:B------:R-:W-:Y:S01]  /*0d90*/  IMAD.MOV R4, RZ, RZ, -R4 ;  /* 0x000000ffff047224 */ /* 0x000fe200078e0a04 */
[C---:B------:R-:W-:Y:S01]  /*0da0*/  ISETP.GT.U32.AND P1, PT, R2.reuse, R13, PT ;  /* 0x0000000d0200720c */ /* 0x040fe20003f24070 */
[----:B------:R-:W-:Y:S01]  /*0db0*/  @!P2 IMAD.IADD R3, R3, 0x1, -R10 ;  /* 0x000000010303a824 */ /* 0x000fe200078e0a0a */
[C---:B------:R-:W-:Y:S01]  /*0dc0*/  ISETP.GE.AND P2, PT, R5.reuse, RZ, PT ;  /* 0x000000ff0500720c */ /* 0x040fe20003f46270 */
[C---:B------:R-:W-:Y:S01]  /*0dd0*/  IMAD R17, R2.reuse, R4, R17 ;  /* 0x0000000402117224 */ /* 0x040fe200078e0211 */
[----:B------:R-:W-:Y:S01]  /*0de0*/  ISETP.GT.U32.AND P3, PT, R2, R9, PT ;  /* 0x000000090200720c */ /* 0x000fe20003f64070 */
[----:B------:R-:W-:Y:S01]  /*0df0*/  IMAD.HI.U32 R4, R6, R19, RZ ;  /* 0x0000001306047227 */ /* 0x000fe200078e00ff */
[C---:B------:R-:W-:Y:S01]  /*0e00*/  LOP3.LUT R10, R5.reuse, 0x24, RZ, 0xfc, !PT ;  /* 0x00000024050a7812 */ /* 0x040fe200078efcff */
[----:B------:R-:W2:Y:S01]  /*0e10*/  LDCU UR8, c[0x0][0x3a4] ;  /* 0x00007480ff0877ac */ /* 0x000ea20008000800 */
[----:B------:R-:W-:Y:S01]  /*0e20*/  LOP3.LUT R16, R5, 0x34, RZ, 0xfc, !PT ;  /* 0x0000003405107812 */ /* 0x000fe200078efcff */
[----:B------:R-:W-:Y:S01]  /*0e30*/  @!P6 IMAD.IADD R7, R7, 0x1, -R2 ;  /* 0x000000010707e824 */ /* 0x000fe200078e0a02 */
[----:B------:R-:W-:Y:S01]  /*0e40*/  ISETP.GT.U32.AND P6, PT, R2, R17, PT ;  /* 0x000000110200720c */ /* 0x000fe20003fc4070 */
[----:B------:R-:W-:Y:S01]  /*0e50*/  IMAD.MOV R4, RZ, RZ, -R4 ;  /* 0x000000ffff047224 */ /* 0x000fe200078e0a04 */
[----:B------:R-:W-:Y:S01]  /*0e60*/  IABS R27, R10 ;  /* 0x0000000a001b7213 */ /* 0x000fe20000000000 */
[--C-:B------:R-:W-:Y:S01]  /*0e70*/  @!P1 IMAD.IADD R13, R13, 0x1, -R2.reuse ;  /* 0x000000010d0d9824 */ /* 0x100fe200078e0a02 */
[----:B------:R-:W-:Y:S01]  /*0e80*/  ISETP.GE.AND P1, PT, R22, RZ, PT ;  /* 0x000000ff1600720c */ /* 0x000fe20003f26270 */
[----:B------:R-:W-:Y:S01]  /*0e90*/  IMAD R19, R2, R4, R19 ;  /* 0x0000000402137224 */ /* 0x000fe200078e0213 */
[----:B------:R-:W-:Y:S01]  /*0ea0*/  LOP3.LUT R4, R5, 0x1c, RZ, 0xfc, !PT ;  /* 0x0000001c05047812 */ /* 0x000fe200078efcff */
[--C-:B------:R-:W-:Y:S01]  /*0eb0*/  @!P4 IMAD.IADD R15, R15, 0x1, -R2.reuse ;  /* 0x000000010f0fc824 */ /* 0x100fe200078e0a02 */
[----:B------:R-:W-:Y:S01]  /*0ec0*/  ISETP.GE.AND P4, PT, R12, RZ, PT ;  /* 0x000000ff0c00720c */ /* 0x000fe20003f86270 */
[----:B------:R-:W-:Y:S01]  /*0ed0*/  @!P5 IMAD.MOV R13, RZ, RZ, -R13 ;  /* 0x000000ffff0dd224 */ /* 0x000fe200078e0a0d */
[C---:B------:R-:W-:Y:S01]  /*0ee0*/  ISETP.GT.U32.AND P5, PT, R2.reuse, R19, PT ;  /* 0x000000130200720c */ /* 0x040fe20003fa4070 */
[----:B------:R-:W-:Y:S01]  /*0ef0*/  @!P2 IMAD.MOV R7, RZ, RZ, -R7 ;  /* 0x000000ffff07a224 */ /* 0x000fe200078e0a07 */
[----:B------:R-:W-:Y:S01]  /*0f00*/  ISETP.GT.U32.AND P2, PT, R2, R15, PT ;  /* 0x0000000f0200720c */ /* 0x000fe20003f44070 */
[--C-:B------:R-:W-:Y:S01]  /*0f10*/  @!P6 IMAD.IADD R17, R17, 0x1, -R2.reuse ;  /* 0x000000011111e824 */ /* 0x100fe200078e0a02 */
[----:B------:R-:W-:Y:S01]  /*0f20*/  IABS R23, R4 ;  /* 0x0000000400177213 */ /* 0x000fe20000000000 */
[----:B------:R-:W-:Y:S01]  /*0f30*/  IMAD.HI.U32 R8, R6, R21, RZ ;  /* 0x0000001506087227 */ /* 0x000fe200078e00ff */
[----:B------:R-:W-:Y:S01]  /*0f40*/  LOP3.LUT R12, R5, 0x28, RZ, 0xfc, !PT ;  /* 0x00000028050c7812 */ /* 0x000fe200078efcff */
[----:B------:R-:W3:Y:S01]  /*0f50*/  LDCU.64 UR12, c[0x0][0x3a8] ;  /* 0x00007500ff0c77ac */ /* 0x000ee20008000a00 */
[----:B------:R-:W-:Y:S01]  /*0f60*/  ISETP.GT.U32.AND P6, PT, R2, R17, PT ;  /* 0x000000110200720c */ /* 0x000fe20003fc4070 */
[----:B------:R-:W-:Y:S01]  /*0f70*/  @!P3 IMAD.IADD R9, R9, 0x1, -R2 ;  /* 0x000000010909b824 */ /* 0x000fe200078e0a02 */
[----:B------:R-:W-:Y:S01]  /*0f80*/  ISETP.GE.AND P3, PT, R20, RZ, PT ;  /* 0x000000ff1400720c */ /* 0x000fe20003f66270 */
[----:B------:R-:W-:Y:S01]  /*0f90*/  IMAD.MOV R8, RZ, RZ, -R8 ;  /* 0x000000ffff087224 */ /* 0x000fe200078e0a08 */
[----:B------:R-:W-:Y:S01]  /*0fa0*/  IABS R29, R12 ;  /* 0x0000000c001d7213 */ /* 0x000fe20000000000 */
[--C-:B------:R-:W-:Y:S01]  /*0fb0*/  @!P5 IMAD.IADD R19, R19, 0x1, -R2.reuse ;  /* 0x000000011313d824 */ /* 0x100fe200078e0a02 */
[----:B------:R-:W-:Y:S01]  /*0fc0*/  IABS R35, R16 ;  /* 0x0000001000237213 */ /* 0x000fe20000000000 */
[----:B------:R-:W-:Y:S01]  /*0fd0*/  IMAD R21, R2, R8, R21 ;  /* 0x0000000802157224 */ /* 0x000fe200078e0215 */
[----:B------:R-:W-:Y:S01]  /*0fe0*/  LOP3.LUT R8, R5, 0x20, RZ, 0xfc, !PT ;  /* 0x0000002005087812 */ /* 0x000fe200078efcff */
[--C-:B------:R-:W-:Y:S01]  /*0ff0*/  @!P2 IMAD.IADD R15, R15, 0x1, -R2.reuse ;  /* 0x000000010f0fa824 */ /* 0x100fe200078e0a02 */
[----:B------:R-:W-:Y:S01]  /*1000*/  ISETP.GE.AND P2, PT, R4, RZ, PT ;  /* 0x000000ff0400720c */ /* 0x000fe20003f46270 */
[----:B------:R-:W-:Y:S01]  /*1010*/  IMAD.HI.U32 R4, R6, R23, RZ ;  /* 0x0000001706047227 */ /* 0x000fe200078e00ff */
[----:B------:R-:W-:Y:S01]  /*1020*/  ISETP.GT.U32.AND P5, PT, R2, R19, PT ;  /* 0x000000130200720c */ /* 0x000fe20003fa4070 */
[----:B------:R-:W4:Y:S01]  /*1030*/  LDCU.128 UR4, c[0x0][0x380] ;  /* 0x00007000ff0477ac */ /* 0x000f220008000c00 */
[----:B------:R-:W-:Y:S01]  /*1040*/  IABS R25, R8 ;  /* 0x0000000800197213 */ /* 0x000fe20000000000 */
[----:B------:R-:W-:Y:S01]  /*1050*/  @!P6 IMAD.IADD R17, R17, 0x1, -R2 ;  /* 0x000000011111e824 */ /* 0x000fe200078e0a02 */
[----:B------:R-:W-:Y:S01]  /*1060*/  ISETP.GE.AND P6, PT, R8, RZ, PT ;  /* 0x000000ff0800720c */ /* 0x000fe20003fc6270 */
[----:B------:R-:W-:Y:S01]  /*1070*/  IMAD.MOV R8, RZ, RZ, -R4 ;  /* 0x000000ffff087224 */ /* 0x000fe200078e0a04 */
[C---:B------:R-:W-:Y:S01]  /*1080*/  LOP3.LUT R18, R5.reuse, 0x4c, RZ, 0xfc, !PT ;  /* 0x0000004c05127812 */ /* 0x040fe200078efcff */
[----:B------:R-:W-:Y:S01]  /*1090*/  @!P3 IMAD.MOV R15, RZ, RZ, -R15 ;  /* 0x000000ffff0fb224 */ /* 0x000fe200078e0a0f */
[C---:B------:R-:W-:Y:S01]  /*10a0*/  ISETP.GT.U32.AND P3, PT, R2.reuse, R21, PT ;  /* 0x000000150200720c */ /* 0x040fe20003f64070 */
[----:B------:R-:W-:Y:S01]  /*10b0*/  IMAD R23, R2, R8, R23 ;  /* 0x0000000802177224 */ /* 0x000fe200078e0217 */
[----:B------:R-:W-:Y:S01]  /*10c0*/  IABS R53, R18 ;  /* 0x0000001200357213 */ /* 0x000fe20000000000 */
[----:B------:R-:W-:Y:S01]  /*10d0*/  IMAD.HI.U32 R4, R6, R25, RZ ;  /* 0x0000001906047227 */ /* 0x000fe200078e00ff */
[C---:B------:R-:W-:Y:S01]  /*10e0*/  LOP3.LUT R22, R5.reuse, 0x54, RZ, 0xfc, !PT ;  /* 0x0000005405167812 */ /* 0x040fe200078efcff */
[----:B---3--:R-:W-:Y:S01]  /*10f0*/  USHF.L.U32 UR57, UR12, 0x2, URZ ;  /* 0x000000020c397899 */ /* 0x008fe200080006ff */
[----:B------:R-:W-:Y:S01]  /*1100*/  LOP3.LUT R20, R5, 0x50, RZ, 0xfc, !PT ;  /* 0x0000005005147812 */ /* 0x000fe200078efcff */
[----:B------:R-:W-:Y:S01]  /*1110*/  @!P5 IMAD.IADD R19, R19, 0x1, -R2 ;  /* 0x000000011313d824 */ /* 0x000fe200078e0a02 */
[----:B------:R-:W-:Y:S01]  /*1120*/  ISETP.GT.U32.AND P5, PT, R2, R23, PT ;  /* 0x000000170200720c */ /* 0x000fe20003fa4070 */
[----:B------:R-:W-:Y:S01]  /*1130*/  @!P1 IMAD.MOV R17, RZ, RZ, -R17 ;  /* 0x000000ffff119224 */ /* 0x000fe200078e0a11 */
[----:B------:R-:W-:Y:S01]  /*1140*/  ISETP.GE.AND P1, PT, R10, RZ, PT ;  /* 0x000000ff0a00720c */ /* 0x000fe20003f26270 */
[----:B------:R-:W-:Y:S01]  /*1150*/  IMAD.MOV R10, RZ, RZ, -R4 ;  /* 0x000000ffff0a7224 */ /* 0x000fe200078e0a04 */
[----:B------:R-:W-:Y:S01]  /*1160*/  IABS R57, R22 ;  /* 0x0000001600397213 */ /* 0x000fe20000000000 */
[--C-:B------:R-:W-:Y:S01]  /*1170*/  @!P3 IMAD.IADD R21, R21, 0x1, -R2.reuse ;  /* 0x000000011515b824 */ /* 0x100fe200078e0a02 */
[C---:B------:R-:W-:Y:S01]  /*1180*/  LOP3.LUT R24, R5.reuse, 0x58, RZ, 0xfc, !PT ;  /* 0x0000005805187812 */ /* 0x040fe200078efcff */
[----:B------:R-:W-:Y:S01]  /*1190*/  IMAD R25, R2, R10, R25 ;  /* 0x0000000a02197224 */ /* 0x000fe200078e0219 */
[----:B------:R-:W-:Y:S01]  /*11a0*/  LOP3.LUT R10, R5, 0x2c, RZ, 0xfc, !PT ;  /* 0x0000002c050a7812 */ /* 0x000fe200078efcff */
[----:B------:R-:W-:Y:S01]  /*11b0*/  IMAD.HI.U32 R4, R6, R27, RZ ;  /* 0x0000001b06047227 */ /* 0x000fe200078e00ff */
[----:B------:R-:W-:Y:S01]  /*11c0*/  ISETP.GT.U32.AND P3, PT, R2, R21, PT ;  /* 0x000000150200720c */ /* 0x000fe20003f64070 */
[----:B------:R-:W-:Y:S01]  /*11d0*/  UIMAD UR58, UR12, 0x3, URZ ;  /* 0x000000030c3a78a4 */ /* 0x000fe2000f8e02ff */
[----:B------:R-:W-:Y:S01]  /*11e0*/  IABS R31, R10 ;  /* 0x0000000a001f7213 */ /* 0x000fe20000000000 */
[----:B------:R-:W-:Y:S01]  /*11f0*/  @!P5 IMAD.IADD R23, R23, 0x1, -R2 ;  /* 0x000000011717d824 */ /* 0x000fe200078e0a02 */
[----:B------:R-:W-:Y:S01]  /*1200*/  IABS R55, R20 ;  /* 0x0000001400377213 */ /* 0x000fe20000000000 */
[----:B------:R-:W-:Y:S01]  /*1210*/  @!P0 IMAD.MOV R9, RZ, RZ, -R9 ;  /* 0x000000ffff098224 */ /* 0x000fe200078e0a09 */
[----:B------:R-:W-:Y:S01]  /*1220*/  ISETP.GE.AND P0, PT, R14, RZ, PT ;  /* 0x000000ff0e00720c */ /* 0x000fe20003f06270 */
[----:B------:R-:W-:Y:S01]  /*1230*/  IMAD.MOV R4, RZ, RZ, -R4 ;  /* 0x000000ffff047224 */ /* 0x000fe200078e0a04 */
[----:B------:R-:W-:Y:S01]  /*1240*/  ISETP.GT.U32.AND P5, PT, R2, R23, PT ;  /* 0x000000170200720c */ /* 0x000fe20003fa4070 */
[----:B------:R-:W-:Y:S01]  /*1250*/  IMAD.HI.U32 R8, R6, R29, RZ ;  /* 0x0000001d06087227 */ /* 0x000fe200078e00ff */
[C---:B------:R-:W-:Y:S01]  /*1260*/  LOP3.LUT R14, R5.reuse, 0x30, RZ, 0xfc, !PT ;  /* 0x00000030050e7812 */ /* 0x040fe200078efcff */
[----:B------:R-:W-:Y:S01]  /*1270*/  UIMAD UR49, UR12, 0xc, URZ ;  /* 0x0000000c0c3178a4 */ /* 0x000fe2000f8e02ff */
[----:B------:R-:W-:Y:S01]  /*1280*/  IABS R59, R24 ;  /* 0x00000018003b7213 */ /* 0x000fe20000000000 */
[----:B------:R-:W-:Y:S01]  /*1290*/  IMAD R27, R2, R4, R27 ;  /* 0x00000004021b7224 */ /* 0x000fe200078e021b */
[----:B------:R-:W-:Y:S01]  /*12a0*/  IABS R33, R14 ;  /* 0x0000000e00217213 */ /* 0x000fe20000000000 */
[----:B------:R-:W-:Y:S01]  /*12b0*/  IMAD.MOV R8, RZ, RZ, -R8 ;  /* 0x000000ffff087224 */ /* 0x000fe200078e0a08 */
[C---:B------:R-:W-:Y:S01]  /*12c0*/  LOP3.LUT R26, R5.reuse, 0x60, RZ, 0xfc, !PT ;  /* 0x00000060051a7812 */ /* 0x040fe200078efcff */
[----:B------:R-:W-:Y:S01]  /*12d0*/  IMAD.HI.U32 R4, R6, R31, RZ ;  /* 0x0000001f06047227 */ /* 0x000fe200078e00ff */
[----:B------:R-:W-:Y:S01]  /*12e0*/  LOP3.LUT R28, R5, 0x64, RZ, 0xfc, !PT ;  /* 0x00000064051c7812 */ /* 0x000fe200078efcff */
[----:B------:R-:W-:Y:S01]  /*12f0*/  USHF.L.U32 UR59, UR12, 0x1, URZ ;  /* 0x000000010c3b7899 */ /* 0x000fe200080006ff */
[----:B------:R-:W-:Y:S01]  /*1300*/  IABS R63, R26 ;  /* 0x0000001a003f7213 */ /* 0x000fe20000000000 */
[----:B------:R-:W-:Y:S01]  /*1310*/  @!P4 IMAD.MOV R19, RZ, RZ, -R19 ;  /* 0x000000ffff13c224 */ /* 0x000fe200078e0a13 */
[C---:B------:R-:W-:Y:S01]  /*1320*/  ISETP.GT.U32.AND P4, PT, R2.reuse, R25, PT ;  /* 0x000000190200720c */ /* 0x040fe20003f84070 */
[C---:B------:R-:W-:Y:S01]  /*1330*/  IMAD R29, R2.reuse, R8, R29 ;  /* 0x00000008021d7224 */ /* 0x040fe200078e021d */
[----:B------:R-:W-:Y:S01]  /*1340*/  IABS R65, R28 ;  /* 0x0000001c00417213 */ /* 0x000fe20000000000 */
[----:B------:R-:W-:Y:S01]  /*1350*/  @!P3 IMAD.IADD R21, R21, 0x1, -R2 ;  /* 0x000000011515b824 */ /* 0x000fe200078e0a02 */
[C---:B------:R-:W-:Y:S01]  /*1360*/  ISETP.GT.U32.AND P3, PT, R2.reuse, R27, PT ;  /* 0x0000001b0200720c */ /* 0x040fe20003f64070 */
[----:B------:R-:W-:Y:S01]  /*1370*/  IMAD.MOV R4, RZ, RZ, -R4 ;  /* 0x000000ffff047224 */ /* 0x000fe200078e0a04 */
[----:B------:R-:W-:Y:S01]  /*1380*/  LOP3.LUT R30, R5, 0x68, RZ, 0xfc, !PT ;  /* 0x00000068051e7812 */ /* 0x000fe200078efcff */
[----:B------:R-:W-:Y:S01]  /*1390*/  @!P0 IMAD.MOV R21, RZ, RZ, -R21 ;  /* 0x000000ffff158224 */ /* 0x000fe200078e0a15 */
[----:B------:R-:W-:Y:S01]  /*13a0*/  ISETP.GT.U32.AND P0, PT, R2, R29, PT ;  /* 0x0000001d0200720c */ /* 0x000fe20003f04070 */
[--C-:B------:R-:W-:Y:S01]  /*13b0*/  @!P5 IMAD.IADD R23, R23, 0x1, -R2.reuse ;  /* 0x000000011717d824 */ /* 0x100fe200078e0a02 */
[----:B------:R-:W-:Y:S01]  /*13c0*/  ISETP.GE.AND P5, PT, R12, RZ, PT ;  /* 0x000000ff0c00720c */ /* 0x000fe20003fa6270 */
[C---:B------:R-:W-:Y:S01]  /*13d0*/  IMAD R31, R2.reuse, R4, R31 ;  /* 0x00000004021f7224 */ /* 0x040fe200078e021f */
[----:B------:R-:W-:Y:S01]  /*13e0*/  IABS R67, R30 ;  /* 0x0000001e00437213 */ /* 0x000fe20000000000 */
[----:B------:R-:W-:Y:S01]  /*13f0*/  @!P2 IMAD.MOV R23, RZ, RZ, -R23 ;  /* 0x000000ffff17a224 */ /* 0x000fe200078e0a17 */
[----:B------:R-:W-:Y:S01]  /*1400*/  LOP3.LUT R32, R5, 0x74, RZ, 0xfc, !PT ;  /* 0x0000007405207812 */ /* 0x000fe200078efcff */
[--C-:B------:R-:W-:Y:S01]  /*1410*/  @!P4 IMAD.IADD R25, R25, 0x1, -R2.reuse ;  /* 0x000000011919c824 */ /* 0x100fe200078e0a02 */
[----:B------:R-:W-:Y:S01]  /*1420*/  ISETP.GT.U32.AND P2, PT, R2, R31, PT ;  /* 0x0000001f0200720c */ /* 0x000fe20003f44070 */
[----:B------:R-:W-:Y:S01]  /*1430*/  IMAD.HI.U32 R4, R6, R33, RZ ;  /* 0x0000002106047227 */ /* 0x000fe200078e00ff */
[----:B------:R-:W-:Y:S01]  /*1440*/  LOP3.LUT R34, R5, 0x78, RZ, 0xfc, !PT ;  /* 0x0000007805227812 */ /* 0x000fe200078efcff */
[----:B------:R-:W-:Y:S01]  /*1450*/  UIMAD UR56, UR12, 0x5, URZ ;  /* 0x000000050c3878a4 */ /* 0x000fe2000f8e02ff */
[----:B------:R-:W-:Y:S01]  /*1460*/  ISETP.GT.U32.AND P4, PT, R2, R25, PT ;  /* 0x000000190200720c */ /* 0x000fe20003f84070 */
[----:B------:R-:W-:Y:S01]  /*1470*/  @!P0 IMAD.IADD R29, R29, 0x1, -R2 ;  /* 0x000000011d1d8824 */ /* 0x000fe200078e0a02 */
[----:B------:R-:W-:Y:S01]  /*1480*/  IABS R73, R32 ;  /* 0x0000002000497213 */ /* 0x000fe20000000000 */
[----:B------:R-:W-:Y:S01]  /*1490*/  IMAD.HI.U32 R8, R6, R35, RZ ;  /* 0x0000002306087227 */ /* 0x000fe200078e00ff */
[----:B------:R-:W-:Y:S01]  /*14a0*/  IABS R75, R34 ;  /* 0x00000022004b7213 */ /* 0x000fe20000000000 */
[----:B------:R-:W-:Y:S01]  /*14b0*/  UIMAD UR41, UR12, 0x14, URZ ;  /* 0x000000140c2978a4 */ /* 0x000fe2000f8e02ff */
[C---:B------:R-:W-:Y:S01]  /*14c0*/  ISETP.GT.U32.AND P0, PT, R2.reuse, R29, PT ;  /* 0x0000001d0200720c */ /* 0x040fe20003f04070 */
[----:B------:R-:W-:Y:S01]  /*14d0*/  IMAD.MOV R4, RZ, RZ, -R4 ;  /* 0x000000ffff047224 */ /* 0x000fe200078e0a04 */
[----:B------:R-:W-:Y:S01]  /*14e0*/  UIMAD UR54, UR12, 0x7, URZ ;  /* 0x000000070c3678a4 */ /* 0x000fe2000f8e02ff */
[----:B------:R-:W-:Y:S01]  /*14f0*/  @!P2 IMAD.IADD R31, R31, 0x1, -R2 ;  /* 0x000000011f1fa824 */ /* 0x000fe200078e0a02 */
[----:B------:R-:W-:Y:S01]  /*1500*/  UIMAD UR33, UR12, 0x1c, URZ ;  /* 0x0000001c0c2178a4 */ /* 0x000fe2000f8e02ff */
[----:B------:R-:W-:Y:S01]  /*1510*/  IMAD.MOV R8, RZ, RZ, -R8 ;  /* 0x000000ffff087224 */ /* 0x000fe200078e0a08 */
[----:B------:R-:W-:Y:S01]  /*1520*/  UIMAD UR55, UR12, 0x6, URZ ;  /* 0x000000060c3778a4 */ /* 0x000fe2000f8e02ff */
[--C-:B------:R-:W-:Y:S01]  /*1530*/  @!P4 IMAD.IADD R25, R25, 0x1, -R2.reuse ;  /* 0x000000011919c824 */ /* 0x100fe200078e0a02 */
[C---:B------:R-:W-:Y:S01]  /*1540*/  ISETP.GT.U32.AND P2, PT, R2.reuse, R31, PT ;  /* 0x0000001f0200720c */ /* 0x040fe20003f44070 */
[----:B------:R-:W-:Y:S01]  /*1550*/  IMAD R33, R2, R4, R33 ;  /* 0x0000000402217224 */ /* 0x000fe200078e0221 */
[----:B------:R-:W-:Y:S01]  /*1560*/  ISETP.GE.AND P4, PT, R10, RZ, PT ;  /* 0x000000ff0a00720c */ /* 0x000fe20003f86270 */
[--C-:B------:R-:W-:Y:S01]  /*1570*/  @!P3 IMAD.IADD R27, R27, 0x1, -R2.reuse ;  /* 0x000000011b1bb824 */ /* 0x100fe200078e0a02 */
[----:B------:R-:W-:Y:S01]  /*1580*/  LOP3.LUT R4, R5, 0x38, RZ, 0xfc, !PT ;  /* 0x0000003805047812 */ /* 0x000fe200078efcff */
[--C-:B------:R-:W-:Y:S01]  /*1590*/  @!P0 IMAD.IADD R29, R29, 0x1, -R2.reuse ;  /* 0x000000011d1d8824 */ /* 0x100fe200078e0a02 */
[----:B------:R-:W-:Y:S01]  /*15a0*/  LOP3.LUT R10, R5, 0x40, RZ, 0xfc, !PT ;  /* 0x00000040050a7812 */ /* 0x000fe200078efcff */
[C---:B------:R-:W-:Y:S01]  /*15b0*/  IMAD R35, R2.reuse, R8, R35 ;  /* 0x0000000802237224 */ /* 0x040fe200078e0223 */
[C---:B------:R-:W-:Y:S01]  /*15c0*/  ISETP.GT.U32.AND P3, PT, R2.reuse, R27, PT ;  /* 0x0000001b0200720c */ /* 0x040fe20003f64070 */
[----:B------:R-:W-:Y:S01]  /*15d0*/  @!P5 IMAD.MOV R29, RZ, RZ, -R29 ;  /* 0x000000ffff1dd224 */ /* 0x000fe200078e0a1d */
[----:B------:R-:W-:Y:S01]  /*15e0*/  ISETP.GT.U32.AND P5, PT, R2, R33, PT ;  /* 0x000000210200720c */ /* 0x000fe20003fa4070 */
[----:B------:R-:W-:Y:S01]  /*15f0*/  @!P6 IMAD.MOV R25, RZ, RZ, -R25 ;  /* 0x000000ffff19e224 */ /* 0x000fe200078e0a19 */
[----:B------:R-:W-:Y:S01]  /*1600*/  IABS R41, R4 ;  /* 0x0000000400297213 */ /* 0x000fe20000000000 */
[--C-:B------:R-:W-:Y:S01]  /*1610*/  @!P2 IMAD.IADD R31, R31, 0x1, -R2.reuse ;  /* 0x000000011f1fa824 */ /* 0x100fe200078e0a02 */
[----:B------:R-:W-:Y:S01]  /*1620*/  LOP3.LUT R8, R5, 0x3c, RZ, 0xfc, !PT ;  /* 0x0000003c05087812 */ /* 0x000fe200078efcff */
[----:B------:R-:W-:Y:S01]  /*1630*/  UIMAD UR52, UR12, 0x9, URZ ;  /* 0x000000090c3478a4 */ /* 0x000fe2000f8e02ff */
[----:B------:R-:W-:Y:S01]  /*1640*/  ISETP.GE.AND P0, PT, R4, RZ, PT ;  /* 0x000000ff0400720c */ /* 0x000fe20003f06270 */
[----:B------:R-:W-:Y:S01]  /*1650*/  @!P4 IMAD.MOV R31, RZ, RZ, -R31 ;  /* 0x000000ffff1fc224 */ /* 0x000fe200078e0a1f */
[----:B------:R-:W-:Y:S01]  /*1660*/  ISETP.GT.U32.AND P4, PT, R2, R35, PT ;  /* 0x000000230200720c */ /* 0x000fe20003f84070 */
[----:B------:R-:W-:Y:S01]  /*1670*/  IMAD.HI.U32 R4, R6, R41, RZ ;  /* 0x0000002906047227 */ /* 0x000fe200078e00ff */
[----:B------:R-:W-:Y:S01]  /*1680*/  IABS R45, R8 ;  /* 0x00000008002d7213 */ /* 0x000fe20000000000 */
[----:B------:R-:W-:Y:S01]  /*1690*/  UIMAD UR37, UR12, 0x18, URZ ;  /* 0x000000180c2578a4 */ /* 0x000fe2000f8e02ff */
[----:B------:R-:W-:Y:S01]  /*16a0*/  IABS R47, R10 ;  /* 0x0000000a002f7213 */ /* 0x000fe20000000000 */
[--C-:B------:R-:W-:Y:S01]  /*16b0*/  @!P5 IMAD.IADD R33, R33, 0x1, -R2.reuse ;  /* 0x000000012121d824 */ /* 0x100fe200078e0a02 */
[----:B------:R-:W-:Y:S01]  /*16c0*/  ISETP.GE.AND P2, PT, R10, RZ, PT ;  /* 0x000000ff0a00720c */ /* 0x000fe20003f46270 */
[----:B------:R-:W-:Y:S01]  /*16d0*/  @!P3 IMAD.IADD R27, R27, 0x1, -R2 ;  /* 0x000000011b1bb824 */ /* 0x000fe200078e0a02 */
[----:B------:R-:W-:Y:S01]  /*16e0*/  ISETP.GE.AND P6, PT, R14, RZ, PT ;  /* 0x000000ff0e00720c */ /* 0x000fe20003fc6270 */
[----:B------:R-:W-:Y:S01]  /*16f0*/  IMAD.MOV R10, RZ, RZ, -R4 ;  /* 0x000000ffff0a7224 */ /* 0x000fe200078e0a04 */
[----:B------:R-:W-:Y:S01]  /*1700*/  ISETP.GT.U32.AND P5, PT, R2, R33, PT ;  /* 0x000000210200720c */ /* 0x000fe20003fa4070 */
[----:B------:R-:W-:Y:S01]  /*1710*/  @!P1 IMAD.MOV R27, RZ, RZ, -R27 ;  /* 0x000000ffff1b9224 */ /* 0x000fe200078e0a1b */
[----:B------:R-:W-:Y:S01]  /*1720*/  ISETP.GE.AND P1, PT, R8, RZ, PT ;  /* 0x000000ff0800720c */ /* 0x000fe20003f26270 */
[----:B------:R-:W-:Y:S01]  /*1730*/  @!P4 IMAD.IADD R35, R35, 0x1, -R2 ;  /* 0x000000012323c824 */ /* 0x000fe200078e0a02 */
[C---:B------:R-:W-:Y:S01]  /*1740*/  LOP3.LUT R14, R5.reuse, 0x44, RZ, 0xfc, !PT ;  /* 0x00000044050e7812 */ /* 0x040fe200078efcff */
[----:B------:R-:W-:Y:S01]  /*1750*/  IMAD.HI.U32 R4, R6, R45, RZ ;  /* 0x0000002d06047227 */ /* 0x000fe200078e00ff */
[----:B------:R-:W-:Y:S01]  /*1760*/  ISETP.GE.AND P3, PT, R16, RZ, PT ;  /* 0x000000ff1000720c */ /* 0x000fe20003f66270 */
[----:B------:R-:W-:Y:S01]  /*1770*/  USHF.L.U32 UR53, UR12, 0x3, URZ ;  /* 0x000000030c357899 */ /* 0x000fe200080006ff */
[----:B------:R-:W-:Y:S01]  /*1780*/  ISETP.GT.U32.AND P4, PT, R2, R35, PT ;  /* 0x000000230200720c */ /* 0x000fe20003f84070 */
[----:B------:R-:W-:Y:S01]  /*1790*/  IMAD.HI.U32 R8, R6, R47, RZ ;  /* 0x0000002f06087227 */ /* 0x000fe200078e00ff */
[----:B------:R-:W-:Y:S01]  /*17a0*/  IABS R49, R14 ;  /* 0x0000000e00317213 */ /* 0x000fe20000000000 */
[----:B------:R-:W-:Y:S01]  /*17b0*/  UIMAD UR50, UR12, 0xb, URZ ;  /* 0x0000000b0c3278a4 */ /* 0x000fe2000f8e02ff */
[----:B------:R-:W-:Y:S01]  /*17c0*/  LOP3.LUT R16, R5, 0x48, RZ, 0xfc, !PT ;  /* 0x0000004805107812 */ /* 0x000fe200078efcff */
[C---:B------:R-:W-:Y:S01]  /*17d0*/  IMAD R41, R2.reuse, R10, R41 ;  /* 0x0000000a02297224 */ /* 0x040fe200078e0229 */
[----:B------:R-:W-:Y:S01]  /*17e0*/  UIMAD UR51, UR12, 0xa, URZ ;  /* 0x0000000a0c3378a4 */ /* 0x000fe2000f8e02ff */
[----:B------:R-:W-:Y:S01]  /*17f0*/  IMAD.MOV R12, RZ, RZ, -R4 ;  /* 0x000000ffff0c7224 */ /* 0x000fe200078e0a04 */
[----:B------:R-:W-:Y:S01]  /*1800*/  IABS R51, R16 ;  /* 0x0000001000337213 */ /* 0x000fe20000000000 */
[----:B------:R-:W-:Y:S01]  /*1810*/  IMAD.MOV R8, RZ, RZ, -R8 ;  /* 0x000000ffff087224 */ /* 0x000fe200078e0a08 */
[----:B------:R-:W-:Y:S01]  /*1820*/  UIMAD UR48, UR12, 0xd, URZ ;  /* 0x0000000d0c3078a4 */ /* 0x000fe2000f8e02ff */
[C---:B------:R-:W-:Y:S01]  /*1830*/  IMAD R45, R2.reuse, R12, R45 ;  /* 0x0000000c022d7224 */ /* 0x040fe200078e022d */
[----:B------:R-:W-:Y:S01]  /*1840*/  UIMAD UR47, UR12, 0xe, URZ ;  /* 0x0000000e0c2f78a4 */ /* 0x000fe2000f8e02ff */
[C---:B------:R-:W-:Y:S01]  /*1850*/  IMAD R47, R2.reuse, R8, R47 ;  /* 0x00000008022f7224 */ /* 0x040fe200078e022f */
[----:B------:R-:W-:Y:S01]  /*1860*/  UIMAD UR46, UR12, 0xf, URZ ;  /* 0x0000000f0c2e78a4 */ /* 0x000fe2000f8e02ff */
[--C-:B------:R-:W-:Y:S01]  /*1870*/  @!P5 IMAD.IADD R33, R33, 0x1, -R2.reuse ;  /* 0x000000012121d824 */ /* 0x100fe200078e0a02 */
[C---:B------:R-:W-:Y:S01]  /*1880*/  ISETP.GT.U32.AND P5, PT, R2.reuse, R41, PT ;  /* 0x000000290200720c */ /* 0x040fe20003fa4070 */
[----:B------:R-:W-:Y:S01]  /*1890*/  @!P4 IMAD.IADD R35, R35, 0x1, -R2 ;  /* 0x000000012323c824 */ /* 0x000fe200078e0a02 */
[C---:B------:R-:W-:Y:S01]  /*18a0*/  ISETP.GT.U32.AND P4, PT, R2.reuse, R47, PT ;  /* 0x0000002f0200720c */ /* 0x040fe20003f84070 */
[----:B------:R-:W-:Y:S01]  /*18b0*/  @!P6 IMAD.MOV R33, RZ, RZ, -R33 ;  /* 0x000000ffff21e224 */ /* 0x000fe200078e0a21 */
[----:B------:R-:W-:Y:S01]  /*18c0*/  ISETP.GT.U32.AND P6, PT, R2, R45, PT ;  /* 0x0000002d0200720c */ /* 0x000fe20003fc4070 */
[----:B------:R-:W-:Y:S01]  /*18d0*/  IMAD.HI.U32 R4, R6, R49, RZ ;  /* 0x0000003106047227 */ /* 0x000fe200078e00ff */
[----:B------:R-:W-:Y:S01]  /*18e0*/  USHF.L.U32 UR45, UR12, 0x4, URZ ;  /* 0x000000040c2d7899 */ /* 0x000fe200080006ff */
[----:B------:R-:W-:Y:S01]  /*18f0*/  LEA R173, R38, UR10, 0x7 ;  /* 0x0000000a26ad7c11 */ /* 0x000fe2000f8e38ff */
[----:B------:R-:W-:Y:S01]  /*1900*/  UIMAD UR44, UR12, 0x11, URZ ;  /* 0x000000110c2c78a4 */ /* 0x000fe2000f8e02ff */
[----:B------:R-:W-:Y:S01]  /*1910*/  IMAD.MOV R4, RZ, RZ, -R4 ;  /* 0x000000ffff047224 */ /* 0x000fe200078e0a04 */
[----:B------:R-:W-:Y:S01]  /*1920*/  UIMAD UR43, UR12, 0x12, URZ ;  /* 0x000000120c2b78a4 */ /* 0x000fe2000f8e02ff */
[----:B------:R-:W-:Y:S01]  /*1930*/  IMAD.HI.U32 R10, R6, R51, RZ ;  /* 0x00000033060a7227 */ /* 0x000fe200078e00ff */
[----:B------:R-:W-:-:S02]  /*1940*/  UIMAD UR42, UR12, 0x13, URZ ;  /* 0x000000130c2a78a4 */ /* 0x000fc4000f8e02ff */
[----:B------:R-:W-:Y:S01]  /*1950*/  UIMAD UR40, UR12, 0x15, URZ ;  /* 0x000000150c2878a4 */ /* 0x000fe2000f8e02ff */
[--C-:B------:R-:W-:Y:S01]  /*1960*/  @!P5 IMAD.IADD R41, R41, 0x1, -R2.reuse ;  /* 0x000000012929d824 */ /* 0x100fe200078e0a02 */
[----:B------:R-:W-:Y:S01]  /*1970*/  UIADD3 UR11, UPT, UPT, UR15, UR11, URZ ;  /* 0x0000000b0f0b7290 */ /* 0x000fe2000fffe0ff */
[--C-:B------:R-:W-:Y:S01]  /*1980*/  @!P6 IMAD.IADD R45, R45, 0x1, -R2.reuse ;  /* 0x000000012d2de824 */ /* 0x100fe200078e0a02 */
[----:B------:R-:W-:Y:S01]  /*1990*/  UIMAD UR39, UR12, 0x16, URZ ;  /* 0x000000160c2778a4 */ /* 0x000fe2000f8e02ff */
[----:B------:R-:W-:Y:S01]  /*19a0*/  @!P4 IMAD.IADD R47, R47, 0x1, -R2 ;  /* 0x000000012f2fc824 */ /* 0x000fe200078e0a02 */
[C---:B------:R-:W-:Y:S01]  /*19b0*/  ISETP.GT.U32.AND P6, PT, R2.reuse, R41, PT ;  /* 0x000000290200720c */ /* 0x040fe20003fc4070 */
[C---:B------:R-:W-:Y:S01]  /*19c0*/  IMAD R49, R2.reuse, R4, R49 ;  /* 0x0000000402317224 */ /* 0x040fe200078e0231 */
[C---:B------:R-:W-:Y:S01]  /*19d0*/  ISETP.GT.U32.AND P4, PT, R2.reuse, R45, PT ;  /* 0x0000002d0200720c */ /* 0x040fe20003f84070 */
[----:B------:R-:W-:Y:S01]  /*19e0*/  @!P3 IMAD.MOV R35, RZ, RZ, -R35 ;  /* 0x000000ffff23b224 */ /* 0x000fe200078e0a23 */
[C---:B------:R-:W-:Y:S01]  /*19f0*/  ISETP.GT.U32.AND P3, PT, R2.reuse, R47, PT ;  /* 0x0000002f0200720c */ /* 0x040fe20003f64070 */
[----:B------:R-:W-:Y:S01]  /*1a00*/  IMAD.MOV R10, RZ, RZ, -R10 ;  /* 0x000000ffff0a7224 */ /* 0x000fe200078e0a0a */
[----:B------:R-:W-:Y:S01]  /*1a10*/  ISETP.GT.U32.AND P5, PT, R2, R49, PT ;  /* 0x000000310200720c */ /* 0x000fe20003fa4070 */
[----:B------:R-:W-:Y:S01]  /*1a20*/  IMAD.HI.U32 R4, R6, R53, RZ ;  /* 0x0000003506047227 */ /* 0x000fe200078e00ff */
[----:B------:R-:W-:Y:S01]  /*1a30*/  UIMAD UR38, UR12, 0x17, URZ ;  /* 0x000000170c2678a4 */ /* 0x000fe2000f8e02ff */
[----:B------:R-:W-:Y:S01]  /*1a40*/  STTM.x128 tmem[UR11], RZ ;  /* 0x000000ff000079ed */ /* 0x000fe200083c000b */
[----:B------:R-:W3:Y:S01]  /*1a50*/  FENCE.VIEW.ASYNC.T ;  /* 0x00000000000073c6 */ /* 0x000ee20000000200 */
[C---:B------:R-:W-:Y:S01]  /*1a60*/  IMAD R51, R2.reuse, R10, R51 ;  /* 0x0000000a02337224 */ /* 0x040fe200078e0233 */
[----:B------:R-:W-:Y:S01]  /*1a70*/  UIMAD UR36, UR12, 0x19, URZ ;  /* 0x000000190c2478a4 */ /* 0x000fe2000f8e02ff */
[----:B------:R-:W-:Y:S01]  /*1a80*/  IMAD.MOV R4, RZ, RZ, -R4 ;  /* 0x000000ffff047224 */ /* 0x000fe200078e0a04 */
[----:B------:R-:W-:Y:S01]  /*1a90*/  UMOV UR18, 0x1 ;  /* 0x0000000100127882 */ /* 0x000fe20000000000 */
[--C-:B------:R-:W-:Y:S01]  /*1aa0*/  @!P6 IMAD.IADD R41, R41, 0x1, -R2.reuse ;  /* 0x000000012929e824 */ /* 0x100fe200078e0a02 */
[C---:B------:R-:W-:Y:S01]  /*1ab0*/  ISETP.GT.U32.AND P6, PT, R2.reuse, R51, PT ;  /* 0x000000330200720c */ /* 0x040fe20003fc4070 */
[C---:B------:R-:W-:Y:S01]  /*1ac0*/  IMAD R53, R2.reuse, R4, R53 ;  /* 0x0000000402357224 */ /* 0x040fe200078e0235 */
[----:B------:R-:W-:Y:S01]  /*1ad0*/  UIMAD UR35, UR12, 0x1a, URZ ;  /* 0x0000001a0c2378a4 */ /* 0x000fe2000f8e02ff */
[--C-:B------:R-:W-:Y:S01]  /*1ae0*/  @!P3 IMAD.IADD R47, R47, 0x1, -R2.reuse ;  /* 0x000000012f2fb824 */ /* 0x100fe200078e0a02 */
[----:B------:R-:W-:Y:S01]  /*1af0*/  UIADD3 UR14, UPT, UPT, UR10, 0x14000, URZ ;  /* 0x000140000a0e7890 */ /* 0x000fe2000fffe0ff */
[----:B------:R-:W-:Y:S01]  /*1b00*/  @!P5 IMAD.IADD R49, R49, 0x1, -R2 ;  /* 0x000000013131d824 */ /* 0x000fe200078e0a02 */
[----:B------:R-:W-:Y:S01]  /*1b10*/  ISETP.GT.U32.AND P3, PT, R2, R53, PT ;  /* 0x000000350200720c */ /* 0x000fe20003f64070 */
[----:B------:R-:W-:Y:S01]  /*1b20*/  IMAD.HI.U32 R10, R6, R57, RZ ;  /* 0x00000039060a7227 */ /* 0x000fe200078e00ff */
[----:B------:R-:W-:-:S02]  /*1b30*/  UIMAD UR34, UR12, 0x1b, URZ ;  /* 0x0000001b0c2278a4 */ /* 0x000fc4000f8e02ff */
[----:B------:R-:W-:Y:S01]  /*1b40*/  ISETP.GT.U32.AND P5, PT, R2, R49, PT ;  /* 0x000000310200720c */ /* 0x000fe20003fa4070 */
[----:B------:R-:W-:Y:S01]  /*1b50*/  IMAD.HI.U32 R8, R6, R55, RZ ;  /* 0x0000003706087227 */ /* 0x000fe200078e00ff */
[----:B------:R-:W-:Y:S01]  /*1b60*/  UIMAD UR32, UR12, 0x1d, URZ ;  /* 0x0000001d0c2078a4 */ /* 0x000fe2000f8e02ff */
[----:B------:R-:W5:Y:S02]  /*1b70*/  LDCU.64 UR16, c[0x0][0x358] ;  /* 0x00006b00ff1077ac */ /* 0x000f640008000a00 */
[----:B------:R-:W-:Y:S02]  /*1b80*/  @!P6 IMAD.IADD R51, R51, 0x1, -R2 ;  /* 0x000000013333e824 */ /* 0x000fe400078e0a02 */
[----:B------:R-:W-:Y:S01]  /*1b90*/  IMAD.MOV R10, RZ, RZ, -R10 ;  /* 0x000000ffff0a7224 */ /* 0x000fe200078e0a0a */
[----:B------:R-:W-:Y:S01]  /*1ba0*/  UIMAD UR31, UR12, 0x1e, URZ ;  /* 0x0000001e0c1f78a4 */ /* 0x000fe2000f8e02ff */
[----:B------:R-:W-:Y:S01]  /*1bb0*/  @!P3 IMAD.IADD R53, R53, 0x1, -R2 ;  /* 0x000000013535b824 */ /* 0x000fe200078e0a02 */
[----:B------:R-:W-:Y:S01]  /*1bc0*/  ISETP.GT.U32.AND P3, PT, R2, R51, PT ;  /* 0x000000330200720c */ /* 0x000fe20003f64070 */
[----:B------:R-:W-:Y:S01]  /*1bd0*/  IMAD.HI.U32 R4, R6, R59, RZ ;  /* 0x0000003b06047227 */ /* 0x000fe200078e00ff */
[----:B------:R-:W-:-:S02]  /*1be0*/  UIMAD UR30, UR12, 0x1f, URZ ;  /* 0x0000001f0c1e78a4 */ /* 0x000fc4000f8e02ff */
[----:B------:R-:W-:Y:S01]  /*1bf0*/  USHF.L.U32 UR67, UR12, 0x5, URZ ;  /* 0x000000050c437899 */ /* 0x000fe200080006ff */
[----:B------:R-:W-:Y:S01]  /*1c00*/  @!P5 IMAD.IADD R49, R49, 0x1, -R2 ;  /* 0x000000013131d824 */ /* 0x000fe200078e0a02 */
[----:B------:R-:W-:Y:S01]  /*1c10*/  ISETP.GE.AND P5, PT, R16, RZ, PT ;  /* 0x000000ff1000720c */ /* 0x000fe20003fa6270 */
[----:B------:R-:W-:Y:S01]  /*1c20*/  IMAD.MOV R8, RZ, RZ, -R8 ;  /* 0x000000ffff087224 */ /* 0x000fe200078e0a08 */
[----:B------:R-:W-:Y:S01]  /*1c30*/  LOP3.LUT R16, R5, 0x5c, RZ, 0xfc, !PT ;  /* 0x0000005c05107812 */ /* 0x000fe200078efcff */
[C---:B------:R-:W-:Y:S01]  /*1c40*/  IMAD R57, R2.reuse, R10, R57 ;  /* 0x0000000a02397224 */ /* 0x040fe200078e0239 */
[----:B------:R-:W-:Y:S01]  /*1c50*/  USHF.R.S32.HI UR65, URZ, 0x1f, UR67 ;  /* 0x0000001fff417899 */ /* 0x000fe20008011443 */
[----:B------:R-:W-:Y:S01]  /*1c60*/  IMAD.MOV R4, RZ, RZ, -R4 ;  /* 0x000000ffff047224 */ /* 0x000fe200078e0a04 */
[----:B------:R-:W-:Y:S01]  /*1c70*/  IABS R61, R16 ;  /* 0x00000010003d7213 */ /* 0x000fe20000000000 */
[C---:B------:R-:W-:Y:S01]  /*1c80*/  IMAD R55, R2.reuse, R8, R55 ;  /* 0x0000000802377224 */ /* 0x040fe200078e0237 */
[----:B------:R-:W-:Y:S01]  /*1c90*/  USHF.L.U32 UR60, UR67, 0x2, URZ ;  /* 0x00000002433c7899 */ /* 0x000fe200080006ff */
[----:B------:R-:W-:Y:S01]  /*1ca0*/  @!P3 IMAD.IADD R51, R51, 0x1, -R2 ;  /* 0x000000013333b824 */ /* 0x000fe200078e0a02 */
[C---:B------:R-:W-:Y:S01]  /*1cb0*/  ISETP.GT.U32.AND P3, PT, R2.reuse, R57, PT ;  /* 0x000000390200720c */ /* 0x040fe20003f64070 */
[C---:B------:R-:W-:Y:S01]  /*1cc0*/  IMAD R59, R2.reuse, R4, R59 ;  /* 0x00000004023b7224 */ /* 0x040fe200078e023b */
[----:B------:R-:W-:Y:S01]  /*1cd0*/  ISETP.GT.U32.AND P6, PT, R2, R55, PT ;  /* 0x000000370200720c */ /* 0x000fe20003fc4070 */
[----:B------:R-:W-:Y:S01]  /*1ce0*/  IMAD.HI.U32 R4, R6, R61, RZ ;  /* 0x0000003d06047227 */ /* 0x000fe200078e00ff */
[----:B------:R-:W-:-:S02]  /*1cf0*/  USHF.L.U64.HI UR61, UR67, 0x2, UR65 ;  /* 0x00000002433d7899 */ /* 0x000fc40008010241 */
[----:B------:R-:W-:Y:S01]  /*1d00*/  UIADD3 UR64, UPT, UPT, UR15, 0x80, URZ ;  /* 0x000000800f407890 */ /* 0x000fe2000fffe0ff */
[----:B------:R-:W-:Y:S02]  /*1d10*/  IMAD.MOV R12, RZ, RZ, -R4 ;  /* 0x000000ffff0c7224 */ /* 0x000fe400078e0a04 */
[----:B------:R-:W-:Y:S01]  /*1d20*/  @!P0 IMAD.MOV R41, RZ, RZ, -R41 ;  /* 0x000000ffff298224 */ /* 0x000fe200078e0a29 */
[C---:B------:R-:W-:Y:S01]  /*1d30*/  ISETP.GT.U32.AND P0, PT, R2.reuse, R53, PT ;  /* 0x000000350200720c */ /* 0x040fe20003f04070 */
[----:B------:R-:W-:Y:S02]  /*1d40*/  IMAD R61, R2, R12, R61 ;  /* 0x0000000c023d7224 */ /* 0x000fe400078e023d */
[----:B------:R-:W-:Y:S02]  /*1d50*/  @!P3 IMAD.IADD R57, R57, 0x1, -R2 ;  /* 0x000000013939b824 */ /* 0x000fe400078e0a02 */
[----:B------:R-:W-:Y:S01]  /*1d60*/  IMAD.HI.U32 R8, R6, R63, RZ ;  /* 0x0000003f06087227 */ /* 0x000fe200078e00ff */
[----:B------:R-:W-:-:S03]  /*1d70*/  ISETP.GT.U32.AND P3, PT, R2, R61, PT ;  /* 0x0000003d0200720c */ /* 0x000fc60003f64070 */
[----:B------:R-:W-:Y:S02]  /*1d80*/  @!P6 IMAD.IADD R55, R55, 0x1, -R2 ;  /* 0x000000013737e824 */ /* 0x000fe400078e0a02 */
[----:B------:R-:W-:Y:S02]  /*1d90*/  IMAD.MOV R8, RZ, RZ, -R8 ;  /* 0x000000ffff087224 */ /* 0x000fe400078e0a08 */
[----:B------:R-:W-:Y:S01]  /*1da0*/  @!P0 IMAD.IADD R53, R53, 0x1, -R2 ;  /* 0x0000000135358824 */ /* 0x000fe200078e0a02 */
[C---:B------:R-:W-:Y:S01]  /*1db0*/  ISETP.GT.U32.AND P6, PT, R2.reuse, R55, PT ;  /* 0x000000370200720c */ /* 0x040fe20003fc4070 */
[C---:B------:R-:W-:Y:S01]  /*1dc0*/  IMAD R63, R2.reuse, R8, R63 ;  /* 0x00000008023f7224 */ /* 0x040fe200078e023f */
[----:B------:R-:W-:Y:S01]  /*1dd0*/  ISETP.GT.U32.AND P0, PT, R2, R59, PT ;  /* 0x0000003b0200720c */ /* 0x000fe20003f04070 */
[----:B------:R-:W-:-:S04]  /*1de0*/  IMAD.HI.U32 R4, R6, R65, RZ ;  /* 0x0000004106047227 */ /* 0x000fc800078e00ff */
[----:B------:R-:W-:Y:S01]  /*1df0*/  @!P3 IMAD.IADD R61, R61, 0x1, -R2 ;  /* 0x000000013d3db824 */ /* 0x000fe200078e0a02 */
[----:B------:R-:W-:Y:S01]  /*1e00*/  ISETP.GT.U32.AND P3, PT, R2, R63, PT ;  /* 0x0000003f0200720c */ /* 0x000fe20003f64070 */
[----:B------:R-:W-:Y:S02]  /*1e10*/  IMAD.MOV R4, RZ, RZ, -R4 ;  /* 0x000000ffff047224 */ /* 0x000fe400078e0a04 */
[--C-:B------:R-:W-:Y:S01]  /*1e20*/  @!P4 IMAD.IADD R45, R45, 0x1, -R2.reuse ;  /* 0x000000012d2dc824 */ /* 0x100fe200078e0a02 */
[----:B------:R-:W-:Y:S01]  /*1e30*/  ISETP.GE.AND P4, PT, R14, RZ, PT ;  /* 0x000000ff0e00720c */ /* 0x000fe20003f86270 */
[--C-:B------:R-:W-:Y:S01]  /*1e40*/  @!P6 IMAD.IADD R55, R55, 0x1, -R2.reuse ;  /* 0x000000013737e824 */ /* 0x100fe200078e0a02 */
[----:B------:R-:W-:Y:S01]  /*1e50*/  ISETP.GE.AND P6, PT, R18, RZ, PT ;  /* 0x000000ff1200720c */ /* 0x000fe20003fc6270 */
[--C-:B------:R-:W-:Y:S01]  /*1e60*/  @!P0 IMAD.IADD R59, R59, 0x1, -R2.reuse ;  /* 0x000000013b3b8824 */ /* 0x100fe200078e0a02 */
[----:B------:R-:W-:Y:S01]  /*1e70*/  ISETP.GE.AND P0, PT, R20, RZ, PT ;  /* 0x000000ff1400720c */ /* 0x000fe20003f06270 */
[----:B------:R-:W-:Y:S01]  /*1e80*/  IMAD R65, R2, R4, R65 ;  /* 0x0000000402417224 */ /* 0x000fe200078e0241 */
[C---:B------:R-:W-:Y:S01]  /*1e90*/  LOP3.LUT R18, R5.reuse, 0x6c, RZ, 0xfc, !PT ;  /* 0x0000006c05127812 */ /* 0x040fe200078efcff */
[----:B------:R-:W-:Y:S01]  /*1ea0*/  @!P1 IMAD.MOV R45, RZ, RZ, -R45 ;  /* 0x000000ffff2d9224 */ /* 0x000fe200078e0a2d */
[----:B------:R-:W-:Y:S01]  /*1eb0*/  LOP3.LUT R20, R5, 0x70, RZ, 0xfc, !PT ;  /* 0x0000007005147812 */ /* 0x000fe200078efcff */
[----:B------:R-:W-:Y:S01]  /*1ec0*/  @!P3 IMAD.IADD R63, R63, 0x1, -R2 ;  /* 0x000000013f3fb824 */ /* 0x000fe200078e0a02 */
[----:B------:R-:W-:Y:S01]  /*1ed0*/  IABS R69, R18 ;  /* 0x0000001200457213 */ /* 0x000fe20000000000 */
[----:B------:R-:W-:Y:S01]  /*1ee0*/  IMAD.HI.U32 R10, R6, R67, RZ ;  /* 0x00000043060a7227 */ /* 0x000fe200078e00ff */
[----:B------:R-:W-:-:S02]  /*1ef0*/  IABS R71, R20 ;  /* 0x0000001400477213 */ /* 0x000fc40000000000 */
[----:B------:R-:W-:Y:S01]  /*1f00*/  ISETP.GT.U32.AND P3, PT, R2, R65, PT ;  /* 0x000000410200720c */ /* 0x000fe20003f64070 */
[----:B------:R-:W-:Y:S01]  /*1f10*/  IMAD.HI.U32 R4, R6, R69, RZ ;  /* 0x0000004506047227 */ /* 0x000fe200078e00ff */
[----:B------:R-:W-:Y:S02]  /*1f20*/  LOP3.LUT R14, R5, 0x7c, RZ, 0xfc, !PT ;  /* 0x0000007c050e7812 */ /* 0x000fe400078efcff */
[----:B------:R-:W-:Y:S01]  /*1f30*/  ISETP.GT.U32.AND P1, PT, R2, R57, PT ;  /* 0x000000390200720c */ /* 0x000fe20003f24070 */
[----:B------:R-:W-:Y:S01]  /*1f40*/  IMAD.HI.U32 R5, R6, R71, RZ ;  /* 0x0000004706057227 */ /* 0x000fe200078e00ff */
[----:B------:R-:W-:-:S03]  /*1f50*/  IABS R77, R14 ;  /* 0x0000000e004d7213 */ /* 0x000fc60000000000 */
[----:B------:R-:W-:Y:S02]  /*1f60*/  IMAD.MOV R4, RZ, RZ, -R4 ;  /* 0x000000ffff047224 */ /* 0x000fe400078e0a04 */
[----:B------:R-:W-:Y:S02]  /*1f70*/  IMAD.MOV R10, RZ, RZ, -R10 ;  /* 0x000000ffff0a7224 */ /* 0x000fe400078e0a0a */
[----:B------:R-:W-:Y:S02]  /*1f80*/  IMAD.MOV R12, RZ, RZ, -R5 ;  /* 0x000000ffff0c7224 */ /* 0x000fe400078e0a05 */
[C---:B------:R-:W-:Y:S02]  /*1f90*/  IMAD R5, R2.reuse, R4, R69 ;  /* 0x0000000402057224 */ /* 0x040fe400078e0245 */
[C---:B------:R-:W-:Y:S02]  /*1fa0*/  IMAD R67, R2.reuse, R10, R67 ;  /* 0x0000000a02437224 */ /* 0x040fe400078e0243 */
[----:B------:R-:W-:-:S02]  /*1fb0*/  IMAD R69, R2, R12, R71 ;  /* 0x0000000c02457224 */ /* 0x000fc400078e0247 */
[----:B------:R-:W-:Y:S01]  /*1fc0*/  @!P3 IMAD.IADD R65, R65, 0x1, -R2 ;  /* 0x000000014141b824 */ /* 0x000fe200078e0a02 */
[C---:B------:R-:W-:Y:S01]  /*1fd0*/  ISETP.GT.U32.AND P3, PT, R2.reuse, R61, PT ;  /* 0x0000003d0200720c */ /* 0x040fe20003f64070 */
[----:B------:R-:W-:Y:S01]  /*1fe0*/  @!P2 IMAD.MOV R47, RZ, RZ, -R47 ;  /* 0x000000ffff2fa224 */ /* 0x000fe200078e0a2f */
[----:B------:R-:W-:Y:S01]  /*1ff0*/  ISETP.GT.U32.AND P2, PT, R2, R59, PT ;  /* 0x0000003b0200720c */ /* 0x000fe20003f44070 */
[----:B------:R-:W-:-:S04]  /*2000*/  IMAD.HI.U32 R8, R6, R73, RZ ;  /* 0x0000004906087227 */ /* 0x000fc800078e00ff */
[----:B------:R-:W-:-:S04]  /*2010*/  IMAD.HI.U32 R10, R6, R75, RZ ;  /* 0x0000004b060a7227 */ /* 0x000fc800078e00ff */
[----:B------:R-:W-:Y:S01]  /*2020*/  @!P4 IMAD.MOV R49, RZ, RZ, -R49 ;  /* 0x000000ffff31c224 */ /* 0x000fe200078e0a31 */
[C---:B------:R-:W-:Y:S01]  /*2030*/  ISETP.GT.U32.AND P4, PT, R2.reuse, R63, PT ;  /* 0x0000003f0200720c */ /* 0x040fe20003f84070 */
[----:B------:R-:W-:Y:S01]  /*2040*/  @!P5 IMAD.MOV R51, RZ, RZ, -R51 ;  /* 0x000000ffff33d224 */ /* 0x000fe200078e0a33 */
[C---:B------:R-:W-:Y:S01]  /*2050*/  ISETP.GT.U32.AND P5, PT, R2.reuse, R65, PT ;  /* 0x000000410200720c */ /* 0x040fe20003fa4070 */
[----:B------:R-:W-:Y:S01]  /*2060*/  @!P6 IMAD.MOV R53, RZ, RZ, -R53 ;  /* 0x000000ffff35e224 */ /* 0x000fe200078e0a35 */
[C---:B------:R-:W-:Y:S01]  /*2070*/  ISETP.GT.U32.AND P6, PT, R2.reuse, R67, PT ;  /* 0x000000430200720c */ /* 0x040fe20003fc4070 */
[----:B------:R-:W-:Y:S01]  /*2080*/  @!P0 IMAD.MOV R55, RZ, RZ, -R55 ;  /* 0x000000ffff378224 */ /* 0x000fe200078e0a37 */
[C---:B------:R-:W-:Y:S01]  /*2090*/  ISETP.GT.U32.AND P0, PT, R2.reuse, R5, PT ;  /* 0x000000050200720c */ /* 0x040fe20003f04070 */
[----:B------:R-:W-:Y:S01]  /*20a0*/  @!P1 IMAD.IADD R57, R57, 0x1, -R2 ;  /* 0x0000000139399824 */ /* 0x000fe200078e0a02 */
[----:B------:R-:W-:Y:S01]  /*20b0*/  ISETP.GT.U32.AND P1, PT, R2, R69, PT ;  /* 0x000000450200720c */ /* 0x000fe20003f24070 */
[----:B------:R-:W-:-:S02]  /*20c0*/  IMAD.MOV R8, RZ, RZ, -R8 ;  /* 0x000000ffff087224 */ /* 0x000fc400078e0a08 */
[----:B------:R-:W-:-:S04]  /*20d0*/  IMAD.HI.U32 R6, R6, R77, RZ ;  /* 0x0000004d06067227 */ /* 0x000fc800078e00ff */
[----:B------:R-:W-:Y:S02]  /*20e0*/  IMAD.MOV R10, RZ, RZ, -R10 ;  /* 0x000000ffff0a7224 */ /* 0x000fe400078e0a0a */
[C---:B------:R-:W-:Y:S02]  /*20f0*/  IMAD R71, R2.reuse, R8, R73 ;  /* 0x0000000802477224 */ /* 0x040fe400078e0249 */
[----:B------:R-:W-:Y:S02]  /*2100*/  IMAD.MOV R6, RZ, RZ, -R6 ;  /* 0x000000ffff067224 */ /* 0x000fe400078e0a06 */
[C---:B------:R-:W-:Y:S02]  /*2110*/  IMAD R73, R2.reuse, R10, R75 ;  /* 0x0000000a02497224 */ /* 0x040fe400078e024b */
[C---:B------:R-:W-:Y:S02]  /*2120*/  IMAD R75, R2.reuse, R6, R77 ;  /* 0x00000006024b7224 */ /* 0x040fe400078e024d */
[--C-:B------:R-:W-:Y:S01]  /*2130*/  @!P2 IMAD.IADD R59, R59, 0x1, -R2.reuse ;  /* 0x000000013b3ba824 */ /* 0x100fe200078e0a02 */
[C---:B------:R-:W-:Y:S01]  /*2140*/  ISETP.GT.U32.AND P2, PT, R2.reuse, R71, PT ;  /* 0x000000470200720c */ /* 0x040fe20003f44070 */
[--C-:B------:R-:W-:Y:S01]  /*2150*/  @!P3 IMAD.IADD R61, R61, 0x1, -R2.reuse ;  /* 0x000000013d3db824 */ /* 0x100fe200078e0a02 */
[C---:B------:R-:W-:Y:S01]  /*2160*/  ISETP.GT.U32.AND P3, PT, R2.reuse, R73, PT ;  /* 0x000000490200720c */ /* 0x040fe20003f64070 */
[--C-:B------:R-:W-:Y:S01]  /*2170*/  @!P4 IMAD.IADD R63, R63, 0x1, -R2.reuse ;  /* 0x000000013f3fc824 */ /* 0x100fe200078e0a02 */
[----:B------:R-:W-:Y:S01]  /*2180*/  ISETP.GT.U32.AND P4, PT, R2, R75, PT ;  /* 0x0000004b0200720c */ /* 0x000fe20003f84070 */
[--C-:B------:R-:W-:Y:S01]  /*2190*/  @!P5 IMAD.IADD R65, R65, 0x1, -R2.reuse ;  /* 0x000000014141d824 */ /* 0x100fe200078e0a02 */
[----:B------:R-:W-:Y:S01]  /*21a0*/  ISETP.GE.AND P5, PT, R22, RZ, PT ;  /* 0x000000ff1600720c */ /* 0x000fe20003fa6270 */
        /* <DEDUP_REMOVED lines=10> */
[----:B------:R-:W-:Y:S01]  /*2250*/  @!P4 IMAD.IADD R75, R75, 0x1, -R2 ;  /* 0x000000014b4bc824 */ /* 0x000fe200078e0a02 */
[C---:B------:R-:W-:Y:S01]  /*2260*/  ISETP.GT.U32.AND P4, PT, R2.reuse, R67, PT ;  /* 0x000000430200720c */ /* 0x040fe20003f84070 */
        /* <DEDUP_REMOVED lines=9> */
[----:B------:R-:W-:Y:S01]  /*2300*/  ISETP.GT.U32.AND P2, PT, R2, R75, PT ;  /* 0x0000004b0200720c */ /* 0x000fe20003f44070 */
[----:B-1----:R-:W-:-:S02]  /*2310*/  VIADD R4, R172, 0xfffffffe ;  /* 0xfffffffeac047836 */ /* 0x002fc40000000000 */
        /* <DEDUP_REMOVED lines=11> */
[----:B------:R-:W-:Y:S01]  /*23d0*/  LOP3.LUT R2, RZ, R43, RZ, 0x33, !PT ;  /* 0x0000002bff027212 */ /* 0x000fe200078e33ff */
[----:B------:R-:W-:Y:S01]  /*23e0*/  @!P3 IMAD.MOV R67, RZ, RZ, -R67 ;  /* 0x000000ffff43b224 */ /* 0x000fe200078e0a43 */
[----:B------:R-:W-:Y:S01]  /*23f0*/  ISETP.NE.AND P3, PT, R43, RZ, PT ;  /* 0x000000ff2b00720c */ /* 0x000fe20003f65270 */
[----:B------:R-:W-:Y:S01]  /*2400*/  @!P4 IMAD.MOV R5, RZ, RZ, -R5 ;  /* 0x000000ffff05c224 */ /* 0x000fe200078e0a05 */
[----:B------:R-:W-:Y:S01]  /*2410*/  ISETP.GE.AND P4, PT, R37, RZ, PT ;  /* 0x000000ff2500720c */ /* 0x000fe20003f86270 */
[----:B------:R-:W-:Y:S01]  /*2420*/  @!P5 IMAD.MOV R69, RZ, RZ, -R69 ;  /* 0x000000ffff45d224 */ /* 0x000fe200078e0a45 */
[----:B------:R-:W-:Y:S01]  /*2430*/  ISETP.NE.AND P2, PT, R42, RZ, PT ;  /* 0x000000ff2a00720c */ /* 0x000fe20003f45270 */
[----:B------:R-:W-:Y:S01]  /*2440*/  @!P6 IMAD.MOV R75, RZ, RZ, -R75 ;  /* 0x000000ffff4be224 */ /* 0x000fe200078e0a4b */
[C---:B------:R-:W-:Y:S01]  /*2450*/  SEL R175, R2.reuse, R7, !P3 ;  /* 0x0000000702af7207 */ /* 0x040fe20005800000 */
[----:B------:R-:W-:Y:S01]  /*2460*/  @!P0 IMAD.MOV R71, RZ, RZ, -R71 ;  /* 0x000000ffff478224 */ /* 0x000fe200078e0a47 */
[C---:B------:R-:W-:Y:S01]  /*2470*/  SEL R177, R2.reuse, R9, !P3 ;  /* 0x0000000902b17207 */ /* 0x040fe20005800000 */
[----:B------:R-:W-:Y:S01]  /*2480*/  @!P1 IMAD.MOV R73, RZ, RZ, -R73 ;  /* 0x000000ffff499224 */ /* 0x000fe200078e0a49 */
[C---:B------:R-:W-:Y:S01]  /*2490*/  SEL R179, R2.reuse, R13, !P3 ;  /* 0x0000000d02b37207 */ /* 0x040fe20005800000 */
[----:B------:R-:W-:Y:S01]  /*24a0*/  IMAD.U32 R7, RZ, RZ, UR58 ;  /* 0x0000003aff077e24 */ /* 0x000fe2000f8e00ff */
[C---:B------:R-:W-:Y:S01]  /*24b0*/  SEL R181, R2.reuse, R15, !P3 ;  /* 0x0000000f02b57207 */ /* 0x040fe20005800000 */
[----:B------:R-:W-:Y:S01]  /*24c0*/  IMAD.U32 R9, RZ, RZ, UR57 ;  /* 0x00000039ff097e24 */ /* 0x000fe2000f8e00ff */
[C---:B------:R-:W-:Y:S01]  /*24d0*/  SEL R183, R2.reuse, R17, !P3 ;  /* 0x0000001102b77207 */ /* 0x040fe20005800000 */
[----:B------:R-:W-:Y:S01]  /*24e0*/  @!P4 IMAD.MOV R3, RZ, RZ, -R3 ;  /* 0x000000ffff03c224 */ /* 0x000fe200078e0a03 */
[C---:B------:R-:W-:Y:S01]  /*24f0*/  SEL R185, R2.reuse, R19, !P3 ;  /* 0x0000001302b97207 */ /* 0x040fe20005800000 */
[----:B------:R-:W-:Y:S01]  /*2500*/  IMAD.U32 R19, RZ, RZ, UR56 ;  /* 0x00000038ff137e24 */ /* 0x000fe2000f8e00ff */
[C---:B------:R-:W-:Y:S01]  /*2510*/  SEL R187, R2.reuse, R21, !P3 ;  /* 0x0000001502bb7207 */ /* 0x040fe20005800000 */
[----:B------:R-:W-:Y:S01]  /*2520*/  IMAD.U32 R77, RZ, RZ, UR12 ;  /* 0x0000000cff4d7e24 */ /* 0x000fe2000f8e00ff */
[C---:B------:R-:W-:Y:S01]  /*2530*/  SEL R189, R2.reuse, R23, !P3 ;  /* 0x0000001702bd7207 */ /* 0x040fe20005800000 */
[----:B------:R-:W-:Y:S01]  /*2540*/  IMAD.U32 R81, RZ, RZ, UR12 ;  /* 0x0000000cff517e24 */ /* 0x000fe2000f8e00ff */
[C---:B------:R-:W-:Y:S01]  /*2550*/  SEL R191, R2.reuse, R25, !P3 ;  /* 0x0000001902bf7207 */ /* 0x040fe20005800000 */
[----:B------:R-:W-:Y:S01]  /*2560*/  IMAD R77, R77, 0x38, RZ ;  /* 0x000000384d4d7824 */ /* 0x000fe200078e02ff */
[C---:B------:R-:W-:Y:S01]  /*2570*/  SEL R193, R2.reuse, R27, !P3 ;  /* 0x0000001b02c17207 */ /* 0x040fe20005800000 */
[----:B------:R-:W-:Y:S01]  /*2580*/  IMAD R81, R81, 0x3c, RZ ;  /* 0x0000003c51517824 */ /* 0x000fe200078e02ff */
[C---:B------:R-:W-:Y:S01]  /*2590*/  SEL R195, R2.reuse, R29, !P3 ;  /* 0x0000001d02c37207 */ /* 0x040fe20005800000 */
[----:B------:R-:W-:Y:S01]  /*25a0*/  IMAD.U32 R29, RZ, RZ, UR55 ;  /* 0x00000037ff1d7e24 */ /* 0x000fe2000f8e00ff */
        /* <DEDUP_REMOVED lines=27> */
[----:B------:R-:W-:Y:S01]  /*2760*/  IMAD.U32 R63, RZ, RZ, UR12 ;  /* 0x0000000cff3f7e24 */ /* 0x000fe2000f8e00ff */
[C---:B------:R-:W-:Y:S01]  /*2770*/  SEL R231, R2.reuse, R65, !P3 ;  /* 0x0000004102e77207 */ /* 0x040fe20005800000 */
[----:B------:R-:W-:Y:S01]  /*2780*/  IMAD.U32 R65, RZ, RZ, UR12 ;  /* 0x0000000cff417e24 */ /* 0x000fe2000f8e00ff */
[C---:B------:R-:W-:Y:S01]  /*2790*/  SEL R217, R2.reuse, R67, !P3 ;  /* 0x0000004302d97207 */ /* 0x040fe20005800000 */
[----:B------:R-:W-:Y:S01]  /*27a0*/  IMAD R63, R63, 0x24, RZ ;  /* 0x000000243f3f7824 */ /* 0x000fe200078e02ff */
[----:B------:R-:W-:Y:S01]  /*27b0*/  SEL R233, R2, R5, !P3 ;  /* 0x0000000502e97207 */ /* 0x000fe20005800000 */
[----:B------:R-:W-:Y:S01]  /*27c0*/  VIADD R5, R172, 0xffffffec ;  /* 0xffffffecac057836 */ /* 0x000fe20000000000 */
[C---:B------:R-:W-:Y:S01]  /*27d0*/  SEL R219, R2.reuse, R69, !P3 ;  /* 0x0000004502db7207 */ /* 0x040fe20005800000 */
[----:B------:R-:W-:Y:S01]  /*27e0*/  IMAD.U32 R69, RZ, RZ, UR12 ;  /* 0x0000000cff457e24 */ /* 0x000fe2000f8e00ff */
[C---:B------:R-:W-:Y:S01]  /*27f0*/  SEL R235, R2.reuse, R71, !P3 ;  /* 0x0000004702eb7207 */ /* 0x040fe20005800000 */
[----:B------:R-:W-:Y:S01]  /*2800*/  IMAD R65, R65, 0x28, RZ ;  /* 0x0000002841417824 */ /* 0x000fe200078e02ff */
[C---:B------:R-:W-:Y:S01]  /*2810*/  SEL R221, R2.reuse, R73, !P3 ;  /* 0x0000004902dd7207 */ /* 0x040fe20005800000 */
[----:B------:R-:W-:Y:S01]  /*2820*/  IMAD R69, R69, 0x2c, RZ ;  /* 0x0000002c45457824 */ /* 0x000fe200078e02ff */
[----:B------:R-:W-:Y:S01]  /*2830*/  SEL R237, R2, R75, !P3 ;  /* 0x0000004b02ed7207 */ /* 0x000fe20005800000 */
[----:B------:R-:W-:Y:S01]  /*2840*/  VIADD R2, R172, 0xffffffff ;  /* 0xffffffffac027836 */ /* 0x000fe20000000000 */
[----:B------:R-:W-:Y:S01]  /*2850*/  ISETP.GE.U32.AND P1, PT, R4, 0x7fffffdf, PT ;  /* 0x7fffffdf0400780c */ /* 0x000fe20003f26070 */
[----:B------:R-:W-:Y:S01]  /*2860*/  VIADD R4, R172, 0xfffffffc ;  /* 0xfffffffcac047836 */ /* 0x000fe20000000000 */
[----:B------:R-:W-:Y:S01]  /*2870*/  @!P2 LOP3.LUT R3, RZ, R42, RZ, 0x33, !PT ;  /* 0x0000002aff03a212 */ /* 0x000fe200078e33ff */
[----:B------:R-:W-:Y:S01]  /*2880*/  IMAD.U32 R75, RZ, RZ, UR12 ;  /* 0x0000000cff4b7e24 */ /* 0x000fe2000f8e00ff */
[----:B------:R-:W-:Y:S01]  /*2890*/  ISETP.GE.U32.AND P3, PT, R2, 0x7fffffe0, PT ;  /* 0x7fffffe00200780c */ /* 0x000fe20003f66070 */
[----:B------:R-:W-:Y:S01]  /*28a0*/  VIADD R2, R172, 0xfffffffd ;  /* 0xfffffffdac027836 */ /* 0x000fe20000000000 */
[----:B------:R-:W-:Y:S01]  /*28b0*/  ISETP.GE.U32.AND P2, PT, R4, 0x7fffffdd, PT ;  /* 0x7fffffdd0400780c */ /* 0x000fe20003f46070 */
[----:B------:R-:W-:Y:S01]  /*28c0*/  VIADD R4, R172, 0xffffffee ;  /* 0xffffffeeac047836 */ /* 0x000fe20000000000 */
[----:B------:R-:W-:Y:S01]  /*28d0*/  ISETP.GE.U32.AND P0, PT, R5, 0x7fffffcd, PT ;  /* 0x7fffffcd0500780c */ /* 0x000fe20003f06070 */
[----:B--2---:R-:W-:Y:S01]  /*28e0*/  IMAD R171, R3, UR8, RZ ;  /* 0x0000000803ab7c24 */ /* 0x004fe2000f8e02ff */
[----:B------:R-:W-:Y:S01]  /*28f0*/  ISETP.GE.U32.AND P5, PT, R2, 0x7fffffde, PT ;  /* 0x7fffffde0200780c */ /* 0x000fe20003fa6070 */
[----:B------:R-:W-:Y:S01]  /*2900*/  VIADD R2, R172, 0xffffffed ;  /* 0xffffffedac027836 */ /* 0x000fe20000000000 */
[----:B------:R-:W-:Y:S01]  /*2910*/  SEL R14, RZ, 0x1, P0 ;  /* 0x00000001ff0e7807 */ /* 0x000fe20000000000 */
[----:B------:R-:W-:Y:S01]  /*2920*/  IMAD.SHL.U32 R36, R171, 0x4, RZ ;  /* 0x00000004ab247824 */ /* 0x000fe200078e00ff */
[----:B------:R-:W-:Y:S01]  /*2930*/  ISETP.GE.U32.AND P0, PT, R4, 0x7fffffcf, PT ;  /* 0x7fffffcf0400780c */ /* 0x000fe20003f06070 */
[----:B------:R-:W-:Y:S01]  /*2940*/  VIADD R4, R172, 0xffffffef ;  /* 0xffffffefac047836 */ /* 0x000fe20000000000 */
[----:B------:R-:W-:Y:S01]  /*2950*/  ISETP.GE.U32.AND P4, PT, R2, 0x7fffffce, PT ;  /* 0x7fffffce0200780c */ /* 0x000fe20003f86070 */
[----:B------:R-:W-:Y:S01]  /*2960*/  VIADD R2, R172, 0xffffffe8 ;  /* 0xffffffe8ac027836 */ /* 0x000fe20000000000 */
[----:B------:R-:W-:Y:S01]  /*2970*/  SEL R12, RZ, 0x4, P0 ;  /* 0x00000004ff0c7807 */ /* 0x000fe20000000000 */
[----:B------:R-:W-:Y:S01]  /*2980*/  IMAD.U32 R5, RZ, RZ, UR12 ;  /* 0x0000000cff057e24 */ /* 0x000fe2000f8e00ff */
[----:B------:R-:W-:Y:S01]  /*2990*/  SEL R15, RZ, 0x1fffe, P4 ;  /* 0x0001fffeff0f7807 */ /* 0x000fe20002000000 */
[----:B------:R-:W-:Y:S01]  /*29a0*/  IMAD.U32 R3, RZ, RZ, UR59 ;  /* 0x0000003bff037e24 */ /* 0x000fe2000f8e00ff */
[----:B------:R-:W-:Y:S01]  /*29b0*/  ISETP.GE.U32.AND P4, PT, R4, 0x7fffffd0, PT ;  /* 0x7fffffd00400780c */ /* 0x000fe20003f86070 */
[----:B------:R-:W-:Y:S01]  /*29c0*/  VIADD R4, R172, 0xffffffea ;  /* 0xffffffeaac047836 */ /* 0x000fe20000000000 */
[----:B------:R-:W-:Y:S01]  /*29d0*/  ISETP.GE.U32.AND P0, PT, R2, 0x7fffffc9, PT ;  /* 0x7fffffc90200780c */ /* 0x000fe20003f06070 */
[----:B------:R-:W-:Y:S01]  /*29e0*/  VIADD R2, R172, 0xffffffe9 ;  /* 0xffffffe9ac027836 */ /* 0x000fe20000000000 */
[----:B------:R-:W-:Y:S01]  /*29f0*/  SEL R13, RZ, 0x7fff8, P4 ;  /* 0x0007fff8ff0d7807 */ /* 0x000fe20002000000 */
[----:B------:R-:W-:Y:S01]  /*2a00*/  IMAD R75, R75, 0x34, RZ ;  /* 0x000000344b4b7824 */ /* 0x000fe200078e02ff */
        /* <DEDUP_REMOVED lines=9> */
[----:B------:R-:W-:Y:S01]  /*2aa0*/  IMAD R95, R95, 0x50, RZ ;  /* 0x000000505f5f7824 */ /* 0x000fe200078e02ff */
        /* <DEDUP_REMOVED lines=22> */
[----:B------:R-:W-:Y:S01]  /*2c10*/  ISETP.GE.U32.AND P4, PT, R4, 0x7fffffc3, PT ;  /* 0x7fffffc30400780c */ /* 0x000fe20003f86070 */
[----:B------:R-:W-:Y:S01]  /*2c20*/  IMAD.U32 R107, RZ, RZ, UR12 ;  /* 0x0000000cff6b7e24 */ /* 0x000fe2000f8e00ff */
[----:B------:R-:W-:Y:S01]  /*2c30*/  SEL R28, RZ, 0x1fffe, P0 ;  /* 0x0001fffeff1c7807 */ /* 0x000fe20000000000 */
[----:B------:R-:W-:Y:S01]  /*2c40*/  IMAD R105, R105, 0x5c, RZ ;  /* 0x0000005c69697824 */ /* 0x000fe200078e02ff */
[----:B------:R-:W-:Y:S01]  /*2c50*/  SEL R26, RZ, 0x4, P4 ;  /* 0x00000004ff1a7807 */ /* 0x000fe20002000000 */
[----:B------:R-:W-:Y:S01]  /*2c60*/  IMAD R107, R107, 0x60, RZ ;  /* 0x000000606b6b7824 */ /* 0x000fe200078e02ff */
[----:B----4-:R-:W-:Y:S01]  /*2c70*/  IADD3 R124, P4, PT, R36, UR4, RZ ;  /* 0x00000004247c7c10 */ /* 0x010fe2000ff9e0ff */
[----:B------:R-:W-:Y:S01]  /*2c80*/  IMAD.U32 R111, RZ, RZ, UR12 ;  /* 0x0000000cff6f7e24 */ /* 0x000fe2000f8e00ff */
[----:B------:R-:W-:Y:S01]  /*2c90*/  ISETP.GE.U32.AND P0, PT, R2, 0x7fffffc4, PT ;  /* 0x7fffffc40200780c */ /* 0x000fe20003f06070 */
[----:B------:R-:W-:Y:S01]  /*2ca0*/  IMAD.U32 R113, RZ, RZ, UR12 ;  /* 0x0000000cff717e24 */ /* 0x000fe2000f8e00ff */
[----:B------:R-:W-:Y:S01]  /*2cb0*/  LEA.HI.X.SX32 R125, R171, UR5, 0x2, P4 ;  /* 0x00000005ab7d7c11 */ /* 0x000fe2000a0f16ff */
[----:B------:R-:W-:Y:S01]  /*2cc0*/  IMAD R111, R111, 0x64, RZ ;  /* 0x000000646f6f7824 */ /* 0x000fe200078e02ff */
[C---:B------:R-:W-:Y:S01]  /*2cd0*/  IADD3 R44, P4, PT, R124.reuse, UR57, RZ ;  /* 0x000000397c2c7c10 */ /* 0x040fe2000ff9e0ff */
[----:B------:R-:W-:Y:S01]  /*2ce0*/  IMAD R113, R113, 0x68, RZ ;  /* 0x0000006871717824 */ /* 0x000fe200078e02ff */
[----:B------:R-:W-:Y:S01]  /*2cf0*/  SEL R27, RZ, 0x7fff8, P0 ;  /* 0x0007fff8ff1b7807 */ /* 0x000fe20000000000 */
[----:B------:R-:W-:Y:S01]  /*2d00*/  IMAD.U32 R115, RZ, RZ, UR12 ;  /* 0x0000000cff737e24 */ /* 0x000fe2000f8e00ff */
[-C--:B------:R-:W-:Y:S01]  /*2d10*/  LEA.HI.X.SX32 R45, R5, R125.reuse, 0x2, P4 ;  /* 0x0000007d052d7211 */ /* 0x080fe200020f16ff */
[----:B------:R-:W-:Y:S01]  /*2d20*/  IMAD.U32 R5, RZ, RZ, UR51 ;  /* 0x00000033ff057e24 */ /* 0x000fe2000f8e00ff */
[C---:B------:R-:W-:Y:S01]  /*2d30*/  IADD3 R118, P4, PT, R124.reuse, UR49, RZ ;  /* 0x000000317c767c10 */ /* 0x040fe2000ff9e0ff */
[----:B------:R-:W-:Y:S01]  /*2d40*/  IMAD R115, R115, 0x6c, RZ ;  /* 0x0000006c73737824 */ /* 0x000fe200078e02ff */
[-C--:B------:R-:W-:Y:S01]  /*2d50*/  LEA R46, P0, R47, R124.reuse, 0x3 ;  /* 0x0000007c2f2e7211 */ /* 0x080fe200078018ff */
[----:B------:R-:W-:Y:S01]  /*2d60*/  IMAD.U32 R2, RZ, RZ, UR12 ;  /* 0x0000000cff027e24 */ /* 0x000fe2000f8e00ff */
[-C--:B------:R-:W-:Y:S01]  /*2d70*/  LEA.HI.X.SX32 R119, R7, R125.reuse, 0x2, P4 ;  /* 0x0000007d07777211 */ /* 0x080fe200020f16ff */
[----:B------:R-:W-:Y:S01]  /*2d80*/  IMAD.U32 R7, RZ, RZ, UR50 ;  /* 0x00000032ff077e24 */ /* 0x000fe2000f8e00ff */
[----:B------:R-:W-:Y:S01]  /*2d90*/  IADD3 R50, P4, PT, R124, UR41, RZ ;  /* 0x000000297c327c10 */ /* 0x000fe2000ff9e0ff */
[----:B------:R-:W-:Y:S01]  /*2da0*/  VIADD R10, R172, 0xfffffffb ;  /* 0xfffffffbac0a7836 */ /* 0x000fe20000000000 */
[-C--:B------:R-:W-:Y:S01]  /*2db0*/  LEA.HI.X.SX32 R47, R3, R125.reuse, 0x2, P0 ;  /* 0x0000007d032f7211 */ /* 0x080fe200000f16ff */
[----:B------:R-:W-:Y:S01]  /*2dc0*/  IMAD.U32 R3, RZ, RZ, UR52 ;  /* 0x00000034ff037e24 */ /* 0x000fe2000f8e00ff */
[-C--:B------:R-:W-:Y:S01]  /*2dd0*/  LEA R48, P0, R49, R124.reuse, 0x4 ;  /* 0x0000007c31307211 */ /* 0x080fe200078020ff */
[----:B------:R-:W-:Y:S01]  /*2de0*/  IMAD.IADD R20, R20, 0x1, R21 ;  /* 0x0000000114147824 */ /* 0x000fe200078e0215 */
[-C--:B------:R-:W-:Y:S01]  /*2df0*/  LEA.HI.X.SX32 R51, R19, R125.reuse, 0x2, P4 ;  /* 0x0000007d13337211 */ /* 0x080fe200020f16ff */
[----:B------:R-:W-:Y:S01]  /*2e00*/  IMAD.U32 R19, RZ, RZ, UR12 ;  /* 0x0000000cff137e24 */ /* 0x000fe2000f8e00ff */
[----:B------:R-:W-:Y:S01]  /*2e10*/  IADD3 R56, P4, PT, R124, UR33, RZ ;  /* 0x000000217c387c10 */ /* 0x000fe2000ff9e0ff */
[----:B------:R-:W-:Y:S01]  /*2e20*/  IMAD.IADD R24, R24, 0x1, R25 ;  /* 0x0000000118187824 */ /* 0x000fe200078e0219 */
[-C--:B------:R-:W-:Y:S01]  /*2e30*/  LEA.HI.X.SX32 R49, R9, R125.reuse, 0x2, P0 ;  /* 0x0000007d09317211 */ /* 0x080fe200000f16ff */
[----:B------:R-:W-:Y:S01]  /*2e40*/  IMAD.U32 R9, RZ, RZ, UR49 ;  /* 0x00000031ff097e24 */ /* 0x000fe2000f8e00ff */
[----:B------:R-:W-:Y:S01]  /*2e50*/  IADD3 R52, P0, PT, R124, UR37, RZ ;  /* 0x000000257c347c10 */ /* 0x000fe2000ff1e0ff */
[----:B------:R-:W-:Y:S01]  /*2e60*/  IMAD R19, R19, 0x70, RZ ;  /* 0x0000007013137824 */ /* 0x000fe200078e02ff */
[-C--:B------:R-:W-:Y:S01]  /*2e70*/  LEA.HI.X.SX32 R57, R31, R125.reuse, 0x2, P4 ;  /* 0x0000007d1f397211 */ /* 0x080fe200020f16ff */
[----:B------:R-:W-:Y:S01]  /*2e80*/  IMAD.IADD R14, R14, 0x1, R15 ;  /* 0x000000010e0e7824 */ /* 0x000fe200078e020f */
[-C--:B------:R-:W-:Y:S01]  /*2e90*/  IADD3 R62, P4, PT, R63, R124.reuse, RZ ;  /* 0x0000007c3f3e7210 */ /* 0x080fe20007f9e0ff */
[C---:B------:R-:W-:Y:S01]  /*2ea0*/  VIADD R170, R172.reuse, 0x1f ;  /* 0x0000001facaa7836 */ /* 0x040fe20000000000 */
[-C--:B------:R-:W-:Y:S01]  /*2eb0*/  LEA.HI.X.SX32 R53, R29, R125.reuse, 0x2, P0 ;  /* 0x0000007d1d357211 */ /* 0x080fe200000f16ff */
[----:B------:R-:W-:Y:S01]  /*2ec0*/  IMAD.U32 R29, RZ, RZ, UR31 ;  /* 0x0000001fff1d7e24 */ /* 0x000fe2000f8e00ff */
[-C--:B------:R-:W-:Y:S01]  /*2ed0*/  LEA R58, P0, R59, R124.reuse, 0x5 ;  /* 0x0000007c3b3a7211 */ /* 0x080fe200078028ff */
[C---:B------:R-:W-:Y:S01]  /*2ee0*/  VIADD R21, R172.reuse, 0xffffffc6 ;  /* 0xffffffc6ac157836 */ /* 0x040fe20000000000 */
[-C--:B------:R-:W-:Y:S01]  /*2ef0*/  LEA.HI.X.SX32 R63, R3, R125.reuse, 0x2, P4 ;  /* 0x0000007d033f7211 */ /* 0x080fe200020f16ff */
[----:B------:R-:W-:Y:S01]  /*2f00*/  IMAD.U32 R3, RZ, RZ, UR48 ;  /* 0x00000030ff037e24 */ /* 0x000fe2000f8e00ff */
[-C--:B------:R-:W-:Y:S01]  /*2f10*/  IADD3 R68, P4, PT, R69, R124.reuse, RZ ;  /* 0x0000007c45447210 */ /* 0x080fe20007f9e0ff */
[C---:B------:R-:W-:Y:S01]  /*2f20*/  VIADD R25, R172.reuse, 0xffffffdc ;  /* 0xffffffdcac197836 */ /* 0x040fe20000000000 */
[-C--:B------:R-:W-:Y:S01]  /*2f30*/  LEA.HI.X.SX32 R59, R33, R125.reuse, 0x2, P0 ;  /* 0x0000007d213b7211 */ /* 0x080fe200000f16ff */
[C---:B------:R-:W-:Y:S01]  /*2f40*/  VIADD R33, R172.reuse, 0xffffffd4 ;  /* 0xffffffd4ac217836 */ /* 0x040fe20000000000 */
[-C--:B------:R-:W-:Y:S01]  /*2f50*/  IADD3 R64, P0, PT, R65, R124.reuse, RZ ;  /* 0x0000007c41407210 */ /* 0x080fe20007f1e0ff */
[C---:B------:R-:W-:Y:S01]  /*2f60*/  VIADD R43, R172.reuse, 0xffffffd2 ;  /* 0xffffffd2ac2b7836 */ /* 0x040fe20000000000 */
[-C--:B------:R-:W-:Y:S01]  /*2f70*/  LEA.HI.X.SX32 R69, R7, R125.reuse, 0x2, P4 ;  /* 0x0000007d07457211 */ /* 0x080fe200020f16ff */
[----:B------:R-:W-:Y:S01]  /*2f80*/  IMAD.U32 R7, RZ, RZ, UR12 ;  /* 0x0000000cff077e24 */ /* 0x000fe2000f8e00ff */
[-C--:B------:R-:W-:Y:S01]  /*2f90*/  IADD3 R74, P4, PT, R75, R124.reuse, RZ ;  /* 0x0000007c4b4a7210 */ /* 0x080fe20007f9e0ff */
[C---:B------:R-:W-:Y:S01]  /*2fa0*/  VIADD R35, R172.reuse, 0xffffffd6 ;  /* 0xffffffd6ac237836 */ /* 0x040fe20000000000 */
[-C--:B------:R-:W-:Y:S01]  /*2fb0*/  LEA.HI.X.SX32 R65, R5, R125.reuse, 0x2, P0 ;  /* 0x0000007d05417211 */ /* 0x080fe200000f16ff */
[----:B------:R-:W-:Y:S01]  /*2fc0*/  IMAD.U32 R5, RZ, RZ, UR47 ;  /* 0x0000002fff057e24 */ /* 0x000fe2000f8e00ff */
[-C--:B------:R-:W-:Y:S01]  /*2fd0*/  LEA.HI.X.SX32 R75, R3, R125.reuse, 0x2, P4 ;  /* 0x0000007d034b7211 */ /* 0x080fe200020f16ff */
[----:B------:R-:W-:Y:S01]  /*2fe0*/  IMAD.U32 R3, RZ, RZ, UR46 ;  /* 0x0000002eff037e24 */ /* 0x000fe2000f8e00ff */
[-C--:B------:R-:W-:Y:S01]  /*2ff0*/  IADD3 R76, P4, PT, R77, R124.reuse, RZ ;  /* 0x0000007c4d4c7210 */ /* 0x080fe20007f9e0ff */
[----:B------:R-:W-:Y:S01]  /*3000*/  IMAD R7, R7, 0x78, RZ ;  /* 0x0000007807077824 */ /* 0x000fe200078e02ff */
[-C--:B------:R-:W-:Y:S01]  /*3010*/  IADD3 R70, P0, PT, R71, R124.reuse, RZ ;  /* 0x0000007c47467210 */ /* 0x080fe20007f1e0ff */
[C---:B------:R-:W-:Y:S01]  /*3020*/  VIADD R60, R172.reuse, 0xffffffda ;  /* 0xffffffdaac3c7836 */ /* 0x040fe20000000000 */
[-C--:B------:R-:W-:Y:S01]  /*3030*/  LEA.HI.X.SX32 R77, R5, R125.reuse, 0x2, P4 ;  /* 0x0000007d054d7211 */ /* 0x080fe200020f16ff */
[----:B------:R-:W-:Y:S01]  /*3040*/  IMAD.U32 R5, RZ, RZ, UR45 ;  /* 0x0000002dff057e24 */ /* 0x000fe2000f8e00ff */
[-C--:B------:R-:W-:Y:S01]  /*3050*/  IADD3 R80, P4, PT, R81, R124.reuse, RZ ;  /* 0x0000007c51507210 */ /* 0x080fe20007f9e0ff */
[----:B------:R-:W-:Y:S01]  /*3060*/  VIADD R176, R172, 0xffffffc0 ;  /* 0xffffffc0acb07836 */ /* 0x000fe20000000000 */
[-C--:B------:R-:W-:Y:S01]  /*3070*/  LEA.HI.X.SX32 R71, R9, R125.reuse, 0x2, P0 ;  /* 0x0000007d09477211 */ /* 0x080fe200000f16ff */
[----:B------:R-:W-:Y:S01]  /*3080*/  IMAD.U32 R9, RZ, RZ, UR12 ;  /* 0x0000000cff097e24 */ /* 0x000fe2000f8e00ff */
[-C--:B------:R-:W-:Y:S01]  /*3090*/  LEA.HI.X.SX32 R81, R3, R125.reuse, 0x2, P4 ;  /* 0x0000007d03517211 */ /* 0x080fe200020f16ff */
[----:B------:R-:W-:Y:S01]  /*30a0*/  IMAD.U32 R3, RZ, RZ, UR44 ;  /* 0x0000002cff037e24 */ /* 0x000fe2000f8e00ff */
[-C--:B------:R-:W-:Y:S01]  /*30b0*/  LEA R82, P4, R83, R124.reuse, 0x6 ;  /* 0x0000007c53527211 */ /* 0x080fe200078830ff */
[----:B------:R-:W-:Y:S01]  /*30c0*/  IMAD R9, R9, 0x74, RZ ;  /* 0x0000007409097824 */ /* 0x000fe200078e02ff */
[----:B---3--:R-:W-:Y:S01]  /*30d0*/  BAR.SYNC.DEFER_BLOCKING 0x0 ;  /* 0x0000000000007b1d */ /* 0x008fe20000010000 */
[----:B------:R-:W-:Y:S01]  /*30e0*/  ISETP.NE.U32.AND P0, PT, R38, RZ, PT ;  /* 0x000000ff2600720c */ /* 0x000fe20003f05070 */
[----:B------:R-:W-:Y:S01]  /*30f0*/  VIADD R180, R172, 0xffffffbb ;  /* 0xffffffbbacb47836 */ /* 0x000fe20000000000 */
[----:B------:R-:W-:Y:S01]  /*3100*/  LEA.HI.X.SX32 R83, R5, R125, 0x2, P4 ;  /* 0x0000007d05537211 */ /* 0x000fe200020f16ff */
[----:B------:R-:W-:Y:S01]  /*3110*/  IMAD.U32 R5, RZ, RZ, UR43 ;  /* 0x0000002bff057e24 */ /* 0x000fe2000f8e00ff */
[----:B------:R-:W-:-:S02]  /*3120*/  IADD3 R86, P4, PT, R87, R124, RZ ;  /* 0x0000007c57567210 */ /* 0x000fc40007f9e0ff */
[----:B------:R-:W-:Y:S02]  /*3130*/  LOP3.LUT R20, R20, 0x3, RZ, 0xc0, !PT ;  /* 0x0000000314147812 */ /* 0x000fe400078ec0ff */
[-C--:B------:R-:W-:Y:S01]  /*3140*/  LEA.HI.X.SX32 R87, R3, R125.reuse, 0x2, P4 ;  /* 0x0000007d03577211 */ /* 0x080fe200020f16ff */
[----:B------:R-:W-:Y:S01]  /*3150*/  IMAD.U32 R3, RZ, RZ, UR42 ;  /* 0x0000002aff037e24 */ /* 0x000fe2000f8e00ff */
[-C--:B------:R-:W-:Y:S02]  /*3160*/  IADD3 R88, P4, PT, R89, R124.reuse, RZ ;  /* 0x0000007c59587210 */ /* 0x080fe40007f9e0ff */
[----:B------:R-:W-:Y:S01]  /*3170*/  LOP3.LUT R24, R24, 0x3, RZ, 0xc0, !PT ;  /* 0x0000000318187812 */ /* 0x000fe200078ec0ff */
[----:B------:R-:W-:Y:S01]  /*3180*/  VOTEU.ALL UP1, P0 ;  /* 0x0000000000ff7886 */ /* 0x000fe20000020000 */
[----:B------:R-:W-:Y:S01]  /*3190*/  LEA.HI.X.SX32 R89, R5, R125, 0x2, P4 ;  /* 0x0000007d05597211 */ /* 0x000fe200020f16ff */
[----:B------:R-:W-:Y:S01]  /*31a0*/  IMAD.U32 R5, RZ, RZ, UR41 ;  /* 0x00000029ff057e24 */ /* 0x000fe2000f8e00ff */
[----:B------:R-:W-:Y:S01]  /*31b0*/  IADD3 R92, P4, PT, R93, R124, RZ ;  /* 0x0000007c5d5c7210 */ /* 0x000fe20007f9e0ff */
[----:B------:R-:W-:Y:S01]  /*31c0*/  VOTEU.ALL UP2, P0 ;  /* 0x0000000000ff7886 */ /* 0x000fe20000040000 */
[----:B------:R-:W-:-:S04]  /*31d0*/  @!UP1 UIADD3 UR8, UPT, UPT, -UR18, 0x100000, URZ ;  /* 0x0010000012089890 */ /* 0x000fc8000fffe1ff */
[----:B------:R-:W-:Y:S02]  /*31e0*/  @!UP1 USHF.L.U32 UR9, UR8, 0xb, URZ ;  /* 0x0000000b08099899 */ /* 0x000fe400080006ff */
[----:B------:R-:W-:Y:S01]  /*31f0*/  @!UP1 USHF.L.U32 UR8, UR8, 0x1, URZ ;  /* 0x0000000108089899 */ /* 0x000fe200080006ff */
[----:B------:R-:W-:Y:S01]  /*3200*/  LEA.HI.X.SX32 R93, R3, R125, 0x2, P4 ;  /* 0x0000007d035d7211 */ /* 0x000fe200020f16ff */
[----:B------:R-:W-:Y:S01]  /*3210*/  IMAD.U32 R3, RZ, RZ, UR40 ;  /* 0x00000028ff037e24 */ /* 0x000fe2000f8e00ff */
[----:B------:R-:W-:Y:S01]  /*3220*/  IADD3 R94, P4, PT, R95, R124, RZ ;  /* 0x0000007c5f5e7210 */ /* 0x000fe20007f9e0ff */
[----:B------:R-:W-:-:S04]  /*3230*/  @!UP1 UIADD3 UR4, UPT, UPT, -UR18, 0x100000, URZ ;  /* 0x0010000012049890 */ /* 0x000fc8000fffe1ff */
[----:B------:R-:W-:Y:S02]  /*3240*/  @!UP1 USHF.L.U32 UR5, UR4, 0xb, URZ ;  /* 0x0000000b04059899 */ /* 0x000fe400080006ff */
[----:B------:R-:W-:Y:S01]  /*3250*/  @!UP1 USHF.L.U32 UR4, UR4, 0x1, URZ ;  /* 0x0000000104049899 */ /* 0x000fe200080006ff */
[----:B------:R-:W-:Y:S01]  /*3260*/  VOTEU.ALL UP1, P0 ;  /* 0x0000000000ff7886 */ /* 0x000fe20000020000 */
[-C--:B------:R-:W-:Y:S01]  /*3270*/  LEA.HI.X.SX32 R95, R5, R125.reuse, 0x2, P4 ;  /* 0x0000007d055f7211 */ /* 0x080fe200020f16ff */
[----:B------:R-:W-:Y:S01]  /*3280*/  IMAD.U32 R5, RZ, RZ, UR39 ;  /* 0x00000027ff057e24 */ /* 0x000fe2000f8e00ff */
[-C--:B------:R-:W-:Y:S01]  /*3290*/  IADD3 R98, P4, PT, R99, R124.reuse, RZ ;  /* 0x0000007c63627210 */ /* 0x080fe20007f9e0ff */
[----:B------:R-:W1:Y:S02]  /*32a0*/  FENCE.VIEW.ASYNC.S ;  /* 0x00000000000073c6 */ /* 0x000e640000000000 */
[----:B-1----:R-:W1:Y:S02]  /*32b0*/  @!UP1 SYNCS.EXCH.64 URZ, [UR14], UR8 ;  /* 0x000000080eff95b2 */ /* 0x002e640008000100 */
[----:B-1----:R-:W-:Y:S01]  /*32c0*/  BAR.SYNC.DEFER_BLOCKING 0x0 ;  /* 0x0000000000007b1d */ /* 0x002fe20000010000 */
[----:B------:R-:W-:Y:S01]  /*32d0*/  LEA.HI.X.SX32 R99, R3, R125, 0x2, P4 ;  /* 0x0000007d03637211 */ /* 0x000fe200020f16ff */
[----:B------:R-:W-:Y:S01]  /*32e0*/  IMAD.U32 R3, RZ, RZ, UR38 ;  /* 0x00000026ff037e24 */ /* 0x000fe2000f8e00ff */
[----:B------:R-:W-:-:S02]  /*32f0*/  IADD3 R100, P4, PT, R101, R124, RZ ;  /* 0x0000007c65647210 */ /* 0x000fc40007f9e0ff */
[----:B------:R-:W-:Y:S02]  /*3300*/  IADD3 R16, PT, PT, R20, R17, R16 ;  /* 0x0000001114107210 */ /* 0x000fe40007ffe010 */
[----:B------:R-:W-:Y:S01]  /*3310*/  LEA.HI.X.SX32 R101, R5, R125, 0x2, P4 ;  /* 0x0000007d05657211 */ /* 0x000fe200020f16ff */
[----:B------:R-:W-:Y:S01]  /*3320*/  IMAD.U32 R5, RZ, RZ, UR37 ;  /* 0x00000025ff057e24 */ /* 0x000fe2000f8e00ff */
[-C--:B------:R-:W-:Y:S01]  /*3330*/  IADD3 R104, P4, PT, R105, R124.reuse, RZ ;  /* 0x0000007c69687210 */ /* 0x080fe20007f9e0ff */
[----:B------:R-:W-:Y:S01]  /*3340*/  IMAD.SHL.U32 R16, R16, 0x100, RZ ;  /* 0x0000010010107824 */ /* 0x000fe200078e00ff */
[----:B------:R-:W-:Y:S02]  /*3350*/  IADD3 R22, PT, PT, R24, R23, R22 ;  /* 0x0000001718167210 */ /* 0x000fe40007ffe016 */
[----:B------:R-:W-:Y:S01]  /*3360*/  LEA.HI.X.SX32 R105, R3, R125, 0x2, P4 ;  /* 0x0000007d03697211 */ /* 0x000fe200020f16ff */
[----:B------:R-:W-:Y:S01]  /*3370*/  IMAD.U32 R3, RZ, RZ, UR36 ;  /* 0x00000024ff037e24 */ /* 0x000fe2000f8e00ff */
[----:B------:R-:W-:-:S02]  /*3380*/  IADD3 R106, P4, PT, R107, R124, RZ ;  /* 0x0000007c6b6a7210 */ /* 0x000fc40007f9e0ff */
[----:B------:R-:W-:Y:S02]  /*3390*/  LOP3.LUT R14, R14, 0x3, RZ, 0xc0, !PT ;  /* 0x000000030e0e7812 */ /* 0x000fe400078ec0ff */
[----:B------:R-:W-:Y:S01]  /*33a0*/  LEA.HI.X.SX32 R107, R5, R125, 0x2, P4 ;  /* 0x0000007d056b7211 */ /* 0x000fe200020f16ff */
[----:B------:R-:W-:Y:S01]  /*33b0*/  IMAD.U32 R5, RZ, RZ, UR35 ;  /* 0x00000023ff057e24 */ /* 0x000fe2000f8e00ff */
[-C--:B------:R-:W-:Y:S02]  /*33c0*/  IADD3 R110, P4, PT, R111, R124.reuse, RZ ;  /* 0x0000007c6f6e7210 */ /* 0x080fe40007f9e0ff */
[----:B------:R-:W-:Y:S01]  /*33d0*/  IADD3 R12, PT, PT, R14, R13, R12 ;  /* 0x0000000d0e0c7210 */ /* 0x000fe20007ffe00c */
[----:B------:R1:W5:Y:S01]  /*33e0*/  @!UP2 SYNCS.EXCH.64 URZ, [UR10+0x14008], UR4 ;  /* 0x014008040affa5b2 */ /* 0x0003620008000100 */
[----:B------:R-:W-:Y:S01]  /*33f0*/  LEA.HI.X.SX32 R111, R3, R125, 0x2, P4 ;  /* 0x0000007d036f7211 */ /* 0x000fe200020f16ff */
[----:B------:R-:W-:Y:S01]  /*3400*/  IMAD.U32 R3, RZ, RZ, UR34 ;  /* 0x00000022ff037e24 */ /* 0x000fe2000f8e00ff */
[----:B------:R-:W-:Y:S01]  /*3410*/  IADD3 R112, P4, PT, R113, R124, RZ ;  /* 0x0000007c71707210 */ /* 0x000fe20007f9e0ff */
[----:B------:R-:W-:Y:S01]  /*3420*/  @!PT LDS RZ, [RZ] ;  /* 0x00000000fffff984 */ /* 0x000fe20000000800 */
[----:B------:R-:W-:Y:S01]  /*3430*/  @!PT LDS RZ, [RZ] ;  /* 0x00000000fffff984 */ /* 0x000fe20000000800 */
[----:B------:R-:W-:Y:S01]  /*3440*/  @!PT LDS RZ, [RZ] ;  /* 0x00000000fffff984 */ /* 0x000fe20000000800 */
[----:B-----5:R2:W-:Y:S01]  /*3450*/  LDGSTS.E [R173+0xc000], desc[UR16][R124.64], !P3 ;  /* 0x0c0000007cad7fae */ /* 0x0205e2000d9a1010 */
[----:B------:R-:W-:-:S02]  /*3460*/  ISETP.GT.AND P6, PT, R170, 0x1f, PT ;  /* 0x0000001faa00780c */ /* 0x000fc40003fc4270 */
[-C--:B------:R-:W-:Y:S01]  /*3470*/  LEA.HI.X.SX32 R113, R5, R125.reuse, 0x2, P4 ;  /* 0x0000007d05717211 */ /* 0x080fe200020f16ff */
[----:B------:R-:W-:Y:S01]  /*3480*/  IMAD.U32 R5, RZ, RZ, UR33 ;  /* 0x00000021ff057e24 */ /* 0x000fe2000f8e00ff */
[-C--:B------:R-:W-:Y:S01]  /*3490*/  IADD3 R114, P4, PT, R115, R124.reuse, RZ ;  /* 0x0000007c73727210 */ /* 0x080fe20007f9e0ff */
[----:B------:R3:W-:Y:S01]  /*34a0*/  LDGSTS.E [R173+0xc004], desc[UR16][R44.64], !P1 ;  /* 0x0c0040002cad7fae */ /* 0x0007e2000c9a1010 */
[----:B------:R-:W-:Y:S01]  /*34b0*/  SHF.R.U32.HI R13, RZ, 0x1, R0 ;  /* 0x00000001ff0d7819 */ /* 0x000fe20000011600 */
[----:B-1----:R-:W1:Y:S01]  /*34c0*/  LDCU UR4, c[0x0][0x3b0] ;  /* 0x00007600ff0477ac */ /* 0x002e620008000800 */
[----:B------:R-:W-:Y:S01]  /*34d0*/  LEA.HI.X.SX32 R115, R3, R125, 0x2, P4 ;  /* 0x0000007d03737211 */ /* 0x000fe200020f16ff */
[----:B------:R-:W-:Y:S01]  /*34e0*/  IMAD.U32 R3, RZ, RZ, UR32 ;  /* 0x00000020ff037e24 */ /* 0x000fe2000f8e00ff */
[----:B------:R-:W-:Y:S01]  /*34f0*/  IADD3 R18, P4, PT, R19, R124, RZ ;  /* 0x0000007c13127210 */ /* 0x000fe20007f9e0ff */
[----:B------:R-:W-:Y:S01]  /*3500*/  LDGSTS.E [R173+0xc008], desc[UR16][R46.64], !P5 ;  /* 0x0c0080002ead7fae */ /* 0x000fe2000e9a1010 */
[----:B------:R-:W-:-:S02]  /*3510*/  P2R R178, PR, RZ, 0x1 ;  /* 0x00000001ffb27803 */ /* 0x000fc40000000000 */
[-C--:B------:R-:W-:Y:S01]  /*3520*/  LEA.HI.X.SX32 R19, R5, R125.reuse, 0x2, P4 ;  /* 0x0000007d05137211 */ /* 0x080fe200020f16ff */
[----:B------:R-:W-:Y:S01]  /*3530*/  IMAD R5, R2, 0x7c, RZ ;  /* 0x0000007c02057824 */ /* 0x000fe200078e02ff */
[-C--:B------:R-:W-:Y:S01]  /*3540*/  IADD3 R8, P4, PT, R9, R124.reuse, RZ ;  /* 0x0000007c09087210 */ /* 0x080fe20007f9e0ff */
[----:B------:R-:W-:Y:S01]  /*3550*/  VIADD R2, R172, 0xfffffffa ;  /* 0xfffffffaac027836 */ /* 0x000fe20000000000 */
[----:B------:R-:W-:Y:S02]  /*3560*/  LDGSTS.E [R173+0xc00c], desc[UR16][R118.64], !P2 ;  /* 0x0c00c00076ad7fae */ /* 0x000fe4000d1a1010 */
[-C--:B------:R-:W-:Y:S01]  /*3570*/  LEA.HI.X.SX32 R9, R3, R125.reuse, 0x2, P4 ;  /* 0x0000007d03097211 */ /* 0x080fe200020f16ff */
[----:B------:R-:W-:Y:S01]  /*3580*/  IMAD.U32 R3, RZ, RZ, UR30 ;  /* 0x0000001eff037e24 */ /* 0x000fe2000f8e00ff */
[-C--:B------:R-:W-:Y:S02]  /*3590*/  IADD3 R6, P4, PT, R7, R124.reuse, RZ ;  /* 0x0000007c07067210 */ /* 0x080fe40007f9e0ff */
[----:B------:R-:W-:Y:S01]  /*35a0*/  ISETP.GE.U32.AND P3, PT, R2, 0x7fffffdb, PT ;  /* 0x7fffffdb0200780c */ /* 0x000fe20003f66070 */
[C---:B------:R-:W-:Y:S01]  /*35b0*/  VIADD R2, R172.reuse, 0xfffffff9 ;  /* 0xfffffff9ac027836 */ /* 0x040fe20000000000 */
[-C--:B------:R-:W-:Y:S01]  /*35c0*/  LEA.HI.X.SX32 R7, R29, R125.reuse, 0x2, P4 ;  /* 0x0000007d1d077211 */ /* 0x080fe200020f16ff */
[----:B------:R-:W-:Y:S01]  /*35d0*/  VIADD R29, R172, 0xffffffde ;  /* 0xffffffdeac1d7836 */ /* 0x000fe20000000000 */
[----:B------:R-:W-:Y:S01]  /*35e0*/  IADD3 R4, P4, PT, R5, R124, RZ ;  /* 0x0000007c05047210 */ /* 0x000fe20007f9e0ff */
[----:B-1----:R-:W-:Y:S01]  /*35f0*/  IMAD R175, R175, UR4, RZ ;  /* 0x00000004afaf7c24 */ /* 0x002fe2000f8e02ff */
[----:B------:R-:W-:Y:S01]  /*3600*/  ISETP.GE.U32.AND P1, PT, R2, 0x7fffffda, PT ;  /* 0x7fffffda0200780c */ /* 0x000fe20003f26070 */
[C---:B------:R-:W-:Y:S01]  /*3610*/  VIADD R2, R172.reuse, 0xfffffff7 ;  /* 0xfffffff7ac027836 */ /* 0x040fe20000000000 */
[----:B------:R-:W-:Y:S01]  /*3620*/  LEA.HI.X.SX32 R5, R3, R125, 0x2, P4 ;  /* 0x0000007d03057211 */ /* 0x000fe200020f16ff */
[----:B------:R-:W-:Y:S01]  /*3630*/  VIADD R3, R172, 0xfffffff8 ;  /* 0xfffffff8ac037836 */ /* 0x000fe20000000000 */
[----:B------:R-:W-:Y:S01]  /*3640*/  ISETP.GE.U32.AND P4, PT, R10, 0x7fffffdc, PT ;  /* 0x7fffffdc0a00780c */ /* 0x000fe20003f86070 */
[----:B------:R-:W-:-:S02]  /*3650*/  VIADD R10, R172, 0xffffffe0 ;  /* 0xffffffe0ac0a7836 */ /* 0x000fc40000000000 */
[----:B------:R-:W-:Y:S01]  /*3660*/  IMAD R183, R183, UR4, RZ ;  /* 0x00000004b7b77c24 */ /* 0x000fe2000f8e02ff */
[----:B------:R-:W-:Y:S01]  /*3670*/  ISETP.GE.U32.AND P5, PT, R3, 0x7fffffd9, PT ;  /* 0x7fffffd90300780c */ /* 0x000fe20003fa6070 */
[----:B------:R-:W-:Y:S01]  /*3680*/  IMAD R179, R179, UR4, RZ ;  /* 0x00000004b3b37c24 */ /* 0x000fe2000f8e02ff */
[----:B------:R-:W-:Y:S01]  /*3690*/  ISETP.GE.U32.AND P2, PT, R10, 0x7fffffc1, PT ;  /* 0x7fffffc10a00780c */ /* 0x000fe20003f46070 */
[----:B------:R-:W-:Y:S02]  /*36a0*/  IMAD R191, R191, UR4, RZ ;  /* 0x00000004bfbf7c24 */ /* 0x000fe4000f8e02ff */
[----:B------:R-:W-:Y:S01]  /*36b0*/  IMAD R187, R187, UR4, RZ ;  /* 0x00000004bbbb7c24 */ /* 0x000fe2000f8e02ff */
[----:B------:R-:W-:Y:S01]  /*36c0*/  SEL R3, RZ, 0x1, P2 ;  /* 0x00000001ff037807 */ /* 0x000fe20001000000 */
[----:B------:R-:W-:Y:S02]  /*36d0*/  IMAD R199, R199, UR4, RZ ;  /* 0x00000004c7c77c24 */ /* 0x000fe4000f8e02ff */
[----:B------:R-:W-:Y:S01]  /*36e0*/  LDGSTS.E [R173+0xc010], desc[UR16][R48.64], !P4 ;  /* 0x0c01000030ad7fae */ /* 0x000fe2000e1a1010 */
[----:B------:R-:W-:Y:S01]  /*36f0*/  ISETP.GE.U32.AND P4, PT, R2, 0x7fffffd8, PT ;  /* 0x7fffffd80200780c */ /* 0x000fe20003f86070 */
[----:B------:R-:W-:-:S02]  /*3700*/  VIADD R2, R172, 0xfffffff6 ;  /* 0xfffffff6ac027836 */ /* 0x000fc40000000000 */
[----:B------:R-:W-:Y:S01]  /*3710*/  IMAD.IADD R3, R3, 0x1, R28 ;  /* 0x0000000103037824 */ /* 0x000fe200078e021c */
[----:B------:R-:W-:Y:S01]  /*3720*/  LDGSTS.E [R173+0xc014], desc[UR16][R50.64], !P3 ;  /* 0x0c01400032ad7fae */ /* 0x000fe2000d9a1010 */
[----:B------:R-:W-:Y:S01]  /*3730*/  IMAD R195, R195, UR4, RZ ;  /* 0x00000004c3c37c24 */ /* 0x000fe2000f8e02ff */
[----:B------:R-:W-:Y:S01]  /*3740*/  ISETP.GE.U32.AND P3, PT, R2, 0x7fffffd7, PT ;  /* 0x7fffffd70200780c */ /* 0x000fe20003f66070 */
[----:B------:R-:W-:Y:S01]  /*3750*/  VIADD R2, R172, 0xfffffff5 ;  /* 0xfffffff5ac027836 */ /* 0x000fe20000000000 */
[----:B------:R-:W-:Y:S01]  /*3760*/  LOP3.LUT R3, R3, 0x3, RZ, 0xc0, !PT ;  /* 0x0000000303037812 */ /* 0x000fe200078ec0ff */
[----:B------:R-:W-:Y:S01]  /*3770*/  LDGSTS.E [R173+0xc018], desc[UR16][R52.64], !P1 ;  /* 0x0c01800034ad7fae */ /* 0x000fe2000c9a1010 */
[----:B------:R-:W-:Y:S02]  /*3780*/  IMAD R207, R207, UR4, RZ ;  /* 0x00000004cfcf7c24 */ /* 0x000fe4000f8e02ff */
[----:B------:R-:W-:Y:S01]  /*3790*/  IADD3 R3, PT, PT, R3, R27, R26 ;  /* 0x0000001b03037210 */ /* 0x000fe20007ffe01a */
[----:B------:R-:W-:Y:S01]  /*37a0*/  LDGSTS.E [R173+0xc01c], desc[UR16][R56.64], !P5 ;  /* 0x0c01c00038ad7fae */ /* 0x000fe2000e9a1010 */
[----:B------:R-:W-:Y:S01]  /*37b0*/  ISETP.GE.U32.AND P1, PT, R2, 0x7fffffd6, PT ;  /* 0x7fffffd60200780c */ /* 0x000fe20003f26070 */
[C---:B------:R-:W-:Y:S01]  /*37c0*/  VIADD R2, R172.reuse, 0xfffffff4 ;  /* 0xfffffff4ac027836 */ /* 0x040fe20000000000 */
[----:B------:R-:W-:Y:S01]  /*37d0*/  LOP3.LUT R3, R3, 0xf, RZ, 0xc0, !PT ;  /* 0x0000000f03037812 */ /* 0x000fe200078ec0ff */
[----:B------:R-:W-:Y:S01]  /*37e0*/  LDGSTS.E [R173+0xc020], desc[UR16][R58.64], !P4 ;  /* 0x0c0200003aad7fae */ /* 0x000fe2000e1a1010 */
[----:B------:R-:W-:-:S02]  /*37f0*/  VIADD R26, R172, 0xffffffc3 ;  /* 0xffffffc3ac1a7836 */ /* 0x000fc40000000000 */
[----:B------:R-:W-:Y:S01]  /*3800*/  ISETP.GE.U32.AND P5, PT, R2, 0x7fffffd5, PT ;  /* 0x7fffffd50200780c */ /* 0x000fe20003fa6070 */
[----:B------:R-:W-:Y:S01]  /*3810*/  VIADD R2, R172, 0xfffffff3 ;  /* 0xfffffff3ac027836 */ /* 0x000fe20000000000 */
[----:B------:R-:W-:Y:S01]  /*3820*/  LDGSTS.E [R173+0xc024], desc[UR16][R62.64], !P3 ;  /* 0x0c0240003ead7fae */ /* 0x000fe2000d9a1010 */
[----:B------:R-:W-:Y:S01]  /*3830*/  IMAD R22, R22, 0x10, R3 ;  /* 0x0000001016167824 */ /* 0x000fe200078e0203 */
[----:B------:R-:W-:Y:S01]  /*3840*/  LOP3.LUT R3, R16, 0xf00, RZ, 0xe2, !PT ;  /* 0x00000f0010037812 */ /* 0x000fe200078ee2ff */
[----:B------:R-:W-:Y:S01]  /*3850*/  VIADD R16, R172, 0xffffffcb ;  /* 0xffffffcbac107836 */ /* 0x000fe20000000000 */
[----:B------:R-:W-:Y:S01]  /*3860*/  ISETP.GE.U32.AND P4, PT, R2, 0x7fffffd4, PT ;  /* 0x7fffffd40200780c */ /* 0x000fe20003f86070 */
[----:B------:R-:W-:Y:S01]  /*3870*/  VIADD R2, R172, 0xfffffff2 ;  /* 0xfffffff2ac027836 */ /* 0x000fe20000000000 */
[----:B------:R-:W-:Y:S01]  /*3880*/  LOP3.LUT R22, R22, 0xff, RZ, 0xc0, !PT ;  /* 0x000000ff16167812 */ /* 0x000fe200078ec0ff */
[----:B------:R-:W-:Y:S01]  /*3890*/  IMAD R3, R12, 0x1000, R3 ;  /* 0x000010000c037824 */ /* 0x000fe200078e0203 */
[----:B------:R-:W-:Y:S01]  /*38a0*/  LDGSTS.E [R173+0xc028], desc[UR16][R64.64], !P1 ;  /* 0x0c02800040ad7fae */ /* 0x000fe2000c9a1010 */
[----:B------:R-:W-:Y:S01]  /*38b0*/  VIADD R27, R172, 0xffffffdf ;  /* 0xffffffdfac1b7836 */ /* 0x000fe20000000000 */
[----:B------:R-:W-:Y:S01]  /*38c0*/  ISETP.GE.U32.AND P3, PT, R2, 0x7fffffd3, PT ;  /* 0x7fffffd30200780c */ /* 0x000fe20003f66070 */
[----:B------:R-:W-:Y:S01]  /*38d0*/  IMAD.IADD R3, R3, 0x1, R22 ;  /* 0x0000000103037824 */ /* 0x000fe200078e0216 */
[----:B------:R-:W-:Y:S01]  /*38e0*/  LDGSTS.E [R173+0xc02c], desc[UR16][R68.64], !P5 ;  /* 0x0c02c00044ad7fae */ /* 0x000fe2000e9a1010 */
[----:B------:R-:W-:-:S02]  /*38f0*/  VIADD R2, R172, 0xfffffff1 ;  /* 0xfffffff1ac027836 */ /* 0x000fc40000000000 */
[----:B------:R-:W-:Y:S01]  /*3900*/  VIADD R22, R172, 0xffffffc7 ;  /* 0xffffffc7ac167836 */ /* 0x000fe20000000000 */
[----:B------:R-:W-:Y:S01]  /*3910*/  LOP3.LUT R61, R3, 0xffff, RZ, 0xc0, !PT ;  /* 0x0000ffff033d7812 */ /* 0x000fe200078ec0ff */
[----:B------:R-:W-:Y:S01]  /*3920*/  LDGSTS.E [R173+0xc030], desc[UR16][R70.64], !P4 ;  /* 0x0c03000046ad7fae */ /* 0x000fe2000e1a1010 */
[----:B------:R-:W-:Y:S01]  /*3930*/  ISETP.GE.U32.AND P1, PT, R2, 0x7fffffd2, PT ;  /* 0x7fffffd20200780c */ /* 0x000fe20003f26070 */
[----:B------:R-:W-:Y:S01]  /*3940*/  VIADD R2, R172, 0xfffffff0 ;  /* 0xfffffff0ac027836 */ /* 0x000fe20000000000 */
[--C-:B------:R-:W-:Y:S01]  /*3950*/  SHF.R.U32.HI R3, RZ, 0xf, R61.reuse ;  /* 0x0000000fff037819 */ /* 0x100fe2000001163d */
[----:B------:R-:W-:Y:S02]  /*3960*/  IMAD R203, R203, UR4, RZ ;  /* 0x00000004cbcb7c24 */ /* 0x000fe4000f8e02ff */
[----:B------:R-:W-:Y:S01]  /*3970*/  LDGSTS.E [R173+0xc034], desc[UR16][R74.64], !P3 ;  /* 0x0c0340004aad7fae */ /* 0x000fe2000d9a1010 */
[----:B------:R-:W-:Y:S01]  /*3980*/  ISETP.GE.U32.AND P5, PT, R2, 0x7fffffd1, PT ;  /* 0x7fffffd10200780c */ /* 0x000fe20003fa6070 */
[----:B------:R-:W-:Y:S01]  /*3990*/  IMAD R211, R211, UR4, RZ ;  /* 0x00000004d3d37c24 */ /* 0x000fe2000f8e02ff */
[----:B------:R-:W-:Y:S01]  /*39a0*/  LOP3.LUT P4, RZ, R3, 0x1, RZ, 0xc0, !PT ;  /* 0x0000000103ff7812 */ /* 0x000fe2000788c0ff */
[----:B------:R-:W-:Y:S01]  /*39b0*/  IMAD R209, R209, UR4, RZ ;  /* 0x00000004d1d17c24 */ /* 0x000fe2000f8e02ff */
[--C-:B------:R-:W-:Y:S01]  /*39c0*/  SHF.R.U32.HI R3, RZ, 0xe, R61.reuse ;  /* 0x0000000eff037819 */ /* 0x100fe2000001163d */
[----:B------:R-:W-:Y:S01]  /*39d0*/  IMAD R215, R215, UR4, RZ ;  /* 0x00000004d7d77c24 */ /* 0x000fe2000f8e02ff */
[--C-:B------:R-:W-:Y:S01]  /*39e0*/  SHF.R.U32.HI R2, RZ, 0xd, R61.reuse ;  /* 0x0000000dff027819 */ /* 0x100fe2000001163d */
[----:B------:R-:W-:Y:S01]  /*39f0*/  LDGSTS.E [R173+0xc038], desc[UR16][R76.64], !P1 ;  /* 0x0c0380004cad7fae */ /* 0x000fe2000c9a1010 */
[----:B------:R-:W-:Y:S01]  /*3a00*/  LOP3.LUT P3, RZ, R3, 0x1, RZ, 0xc0, !PT ;  /* 0x0000000103ff7812 */ /* 0x000fe2000786c0ff */
[----:B------:R-:W-:Y:S01]  /*3a10*/  IMAD R213, R213, UR4, RZ ;  /* 0x00000004d5d57c24 */ /* 0x000fe2000f8e02ff */
[----:B------:R-:W-:Y:S01]  /*3a20*/  LOP3.LUT P1, RZ, R2, 0x1, RZ, 0xc0, !PT ;  /* 0x0000000102ff7812 */ /* 0x000fe2000782c0ff */
[----:B------:R-:W-:Y:S01]  /*3a30*/  IMAD R219, R219, UR4, RZ ;  /* 0x00000004dbdb7c24 */ /* 0x000fe2000f8e02ff */
[--C-:B------:R-:W-:Y:S01]  /*3a40*/  SHF.R.U32.HI R3, RZ, 0xc, R61.reuse ;  /* 0x0000000cff037819 */ /* 0x100fe2000001163d */
[----:B------:R-:W-:Y:S01]  /*3a50*/  LDGSTS.E [R173+0xc03c], desc[UR16][R80.64], !P5 ;  /* 0x0c03c00050ad7fae */ /* 0x000fe2000e9a1010 */
[--C-:B------:R-:W-:Y:S01]  /*3a60*/  SHF.R.U32.HI R2, RZ, 0xb, R61.reuse ;  /* 0x0000000bff027819 */ /* 0x100fe2000001163d */
[----:B------:R-:W-:Y:S01]  /*3a70*/  IMAD R217, R217, UR4, RZ ;  /* 0x00000004d9d97c24 */ /* 0x000fe2000f8e02ff */
[----:B------:R-:W-:Y:S01]  /*3a80*/  LOP3.LUT P5, RZ, R3, 0x1, RZ, 0xc0, !PT ;  /* 0x0000000103ff7812 */ /* 0x000fe200078ac0ff */
[----:B------:R-:W-:Y:S01]  /*3a90*/  LDGSTS.E [R173+0xc040], desc[UR16][R82.64], P4 ;  /* 0x0c04000052ad7fae */ /* 0x000fe2000a1a1010 */
[----:B------:R-:W-:Y:S01]  /*3aa0*/  LOP3.LUT P4, RZ, R2, 0x1, RZ, 0xc0, !PT ;  /* 0x0000000102ff7812 */ /* 0x000fe2000788c0ff */
[----:B------:R-:W-:Y:S01]  /*3ab0*/  IMAD R177, R177, UR4, RZ ;  /* 0x00000004b1b17c24 */ /* 0x000fe2000f8e02ff */
[--C-:B------:R-:W-:Y:S01]  /*3ac0*/  SHF.R.U32.HI R3, RZ, 0xa, R61.reuse ;  /* 0x0000000aff037819 */ /* 0x100fe2000001163d */
[----:B------:R-:W-:Y:S01]  /*3ad0*/  LDGSTS.E [R173+0xc044], desc[UR16][R86.64], P3 ;  /* 0x0c04400056ad7fae */ /* 0x000fe200099a1010 */
        /* <DEDUP_REMOVED lines=24> */
[----:B------:R-:W-:Y:S01]  /*3c60*/  LOP3.LUT R3, R0, 0x1f, RZ, 0xc0, !PT ;  /* 0x0000001f00037812 */ /* 0x000fe200078ec0ff */
[----:B------:R-:W-:Y:S01]  /*3c70*/  IMAD R197, R197, UR4, RZ ;  /* 0x00000004c5c57c24 */ /* 0x000fe2000f8e02ff */
[----:B------:R-:W-:Y:S01]  /*3c80*/  SEL R0, RZ, 0x4, !P6 ;  /* 0x00000004ff007807 */ /* 0x000fe20007000000 */
[----:B------:R-:W-:Y:S01]  /*3c90*/  LDGSTS.E [R173+0xc060], desc[UR16][R106.64], P4 ;  /* 0x0c0600006aad7fae */ /* 0x000fe2000a1a1010 */
[----:B------:R-:W-:Y:S01]  /*3ca0*/  LOP3.LUT P4, RZ, R2, 0x1, RZ, 0xc0, !PT ;  /* 0x0000000102ff7812 */ /* 0x000fe2000788c0ff */
[C---:B------:R-:W-:Y:S01]  /*3cb0*/  IMAD R174, R3.reuse, UR13, RZ ;  /* 0x0000000d03ae7c24 */ /* 0x040fe2000f8e02ff */
[----:B------:R-:W-:Y:S01]  /*3cc0*/  SHF.R.U32.HI R2, RZ, 0x3, R61 ;  /* 0x00000003ff027819 */ /* 0x000fe2000001163d */
[----:B------:R-:W-:Y:S01]  /*3cd0*/  LDGSTS.E [R173+0xc064], desc[UR16][R110.64], P3 ;  /* 0x0c0640006ead7fae */ /* 0x000fe200099a1010 */
[C---:B------:R-:W-:Y:S01]  /*3ce0*/  ISETP.GE.AND P5, PT, R3.reuse, R10, PT ;  /* 0x0000000a0300720c */ /* 0x040fe20003fa6270 */
[----:B------:R-:W-:Y:S01]  /*3cf0*/  VIADD R10, R172, 0xffffffcc ;  /* 0xffffffccac0a7836 */ /* 0x000fe20000000000 */
[----:B------:R-:W-:Y:S01]  /*3d00*/  LOP3.LUT P3, RZ, R2, 0x1, RZ, 0xc0, !PT ;  /* 0x0000000102ff7812 */ /* 0x000fe2000786c0ff */
[----:B------:R-:W-:Y:S01]  /*3d10*/  LDGSTS.E [R173+0xc068], desc[UR16][R112.64], P1 ;  /* 0x0c06800070ad7fae */ /* 0x000fe200089a1010 */
[----:B------:R-:W-:Y:S01]  /*3d20*/  ISETP.GE.AND P1, PT, R3, R172, PT ;  /* 0x000000ac0300720c */ /* 0x000fe20003f26270 */
[----:B------:R-:W-:Y:S01]  /*3d30*/  IMAD.SHL.U32 R2, R38, 0x4, RZ ;  /* 0x0000000426027824 */ /* 0x000fe200078e00ff */
[----:B------:R-:W-:Y:S01]  /*3d40*/  SEL R117, RZ, 0x4, P5 ;  /* 0x00000004ff757807 */ /* 0x000fe20002800000 */
[----:B------:R-:W-:Y:S01]  /*3d50*/  IMAD R223, R223, UR4, RZ ;  /* 0x00000004dfdf7c24 */ /* 0x000fe2000f8e02ff */
[----:B------:R-:W-:Y:S01]  /*3d60*/  LEA R122, P5, R174, UR6, 0x2 ;  /* 0x00000006ae7a7c11 */ /* 0x000fe2000f8a10ff */
[----:B------:R-:W-:Y:S01]  /*3d70*/  LDGSTS.E [R173+0xc06c], desc[UR16][R114.64], P4 ;  /* 0x0c06c00072ad7fae */ /* 0x000fe2000a1a1010 */
[----:B------:R-:W-:Y:S01]  /*3d80*/  ISETP.GE.U32.AND P4, PT, R10, 0x7fffffad, PT ;  /* 0x7fffffad0a00780c */ /* 0x000fe20003f86070 */
[----:B------:R-:W-:Y:S01]  /*3d90*/  VIADD R10, R172, 0xffffffcd ;  /* 0xffffffcdac0a7836 */ /* 0x000fe20000000000 */
[----:B------:R-:W-:Y:S01]  /*3da0*/  SEL R12, R0, RZ, !P1 ;  /* 0x000000ff000c7207 */ /* 0x000fe20004800000 */
[----:B------:R-:W-:Y:S01]  /*3db0*/  IMAD R205, R205, UR4, RZ ;  /* 0x00000004cdcd7c24 */ /* 0x000fe2000f8e02ff */
[----:B------:R-:W-:Y:S01]  /*3dc0*/  ISETP.NE.U32.AND P1, PT, R11, RZ, PT ;  /* 0x000000ff0b00720c */ /* 0x000fe20003f25070 */
[----:B------:R-:W-:Y:S01]  /*3dd0*/  VIADD R11, R172, 0xffffffce ;  /* 0xffffffceac0b7836 */ /* 0x000fe20000000000 */
[----:B------:R-:W-:Y:S01]  /*3de0*/  LEA.HI.X.SX32 R0, R174, UR7, 0x2, P5 ;  /* 0x00000007ae007c11 */ /* 0x000fe2000a8f16ff */
[----:B------:R-:W-:Y:S01]  /*3df0*/  LDGSTS.E [R173+0xc070], desc[UR16][R18.64], P3 ;  /* 0x0c07000012ad7fae */ /* 0x000fe200099a1010 */
[----:B------:R-:W-:Y:S01]  /*3e00*/  ISETP.GE.U32.AND P5, PT, R10, 0x7fffffae, PT ;  /* 0x7fffffae0a00780c */ /* 0x000fe20003fa6070 */
[C---:B------:R-:W-:Y:S01]  /*3e10*/  VIADD R10, R172.reuse, 0xffffffcf ;  /* 0xffffffcfac0a7836 */ /* 0x040fe20000000000 */
[----:B------:R-:W-:Y:S01]  /*3e20*/  ISETP.GE.U32.AND P3, PT, R11, 0x7fffffaf, PT ;  /* 0x7fffffaf0b00780c */ /* 0x000fe20003f66070 */
[----:B------:R-:W-:Y:S01]  /*3e30*/  VIADD R11, R172, 0xffffffc8 ;  /* 0xffffffc8ac0b7836 */ /* 0x000fe20000000000 */
[----:B------:R-:W-:Y:S01]  /*3e40*/  SEL R14, RZ, 0x1, P4 ;  /* 0x00000001ff0e7807 */ /* 0x000fe20002000000 */
[----:B------:R-:W-:Y:S01]  /*3e50*/  IMAD R227, R227, UR4, RZ ;  /* 0x00000004e3e37c24 */ /* 0x000fe2000f8e02ff */
[----:B------:R-:W-:Y:S01]  /*3e60*/  ISETP.GE.U32.AND P4, PT, R10, 0x7fffffb0, PT ;  /* 0x7fffffb00a00780c */ /* 0x000fe20003f86070 */
[C---:B------:R-:W-:Y:S01]  /*3e70*/  VIADD R10, R172.reuse, 0xffffffc9 ;  /* 0xffffffc9ac0a7836 */ /* 0x040fe20000000000 */
[----:B------:R-:W-:Y:S01]  /*3e80*/  SEL R15, RZ, 0x1fffe, P5 ;  /* 0x0001fffeff0f7807 */ /* 0x000fe20002800000 */
[----:B------:R-:W-:Y:S01]  /*3e90*/  IMAD R225, R225, UR4, RZ ;  /* 0x00000004e1e17c24 */ /* 0x000fe2000f8e02ff */
[----:B------:R-:W-:Y:S01]  /*3ea0*/  ISETP.GE.U32.AND P5, PT, R11, 0x7fffffa9, PT ;  /* 0x7fffffa90b00780c */ /* 0x000fe20003fa6070 */
[----:B------:R-:W-:Y:S01]  /*3eb0*/  VIADD R11, R172, 0xffffffca ;  /* 0xffffffcaac0b7836 */ /* 0x000fe20000000000 */
[----:B------:R-:W-:Y:S01]  /*3ec0*/  LOP3.LUT R2, R2, 0x30, R13, 0x78, !PT ;  /* 0x0000003002027812 */ /* 0x000fe200078e780d */
[----:B------:R-:W-:Y:S01]  /*3ed0*/  IMAD.IADD R14, R14, 0x1, R15 ;  /* 0x000000010e0e7824 */ /* 0x000fe200078e020f */
[----:B------:R-:W-:Y:S01]  /*3ee0*/  SEL R13, RZ, 0x4, P3 ;  /* 0x00000004ff0d7807 */ /* 0x000fe20001800000 */
[----:B------:R-:W-:Y:S01]  /*3ef0*/  IMAD.U32 R15, RZ, RZ, UR67 ;  /* 0x00000043ff0f7e24 */ /* 0x000fe2000f8e00ff */
[----:B------:R-:W-:Y:S01]  /*3f00*/  ISETP.GE.U32.AND P3, PT, R10, 0x7fffffaa, PT ;  /* 0x7fffffaa0a00780c */ /* 0x000fe20003f66070 */
[----:B------:R-:W-:Y:S01]  /*3f10*/  IMAD R231, R231, UR4, RZ ;  /* 0x00000004e7e77c24 */ /* 0x000fe2000f8e02ff */
[----:B------:R-:W-:Y:S01]  /*3f20*/  SEL R10, RZ, 0x7fff8, P4 ;  /* 0x0007fff8ff0a7807 */ /* 0x000fe20002000000 */
[----:B--2---:R-:W-:Y:S01]  /*3f30*/  IMAD.WIDE R124, R15, 0x4, R124 ;  /* 0x000000040f7c7825 */ /* 0x004fe200078e027c */
[----:B------:R-:W-:Y:S01]  /*3f40*/  ISETP.GE.U32.AND P4, PT, R11, 0x7fffffab, PT ;  /* 0x7fffffab0b00780c */ /* 0x000fe20003f86070 */
[----:B------:R-:W-:Y:S01]  /*3f50*/  USHF.L.U32 UR13, UR13, 0x5, URZ ;  /* 0x000000050d0d7899 */ /* 0x000fe200080006ff */
[----:B------:R-:W-:Y:S01]  /*3f60*/  SEL R17, RZ, 0x1, P5 ;  /* 0x00000001ff117807 */ /* 0x000fe20002800000 */
[----:B------:R-:W-:Y:S01]  /*3f70*/  VIADD R11, R172, 0xffffffc4 ;  /* 0xffffffc4ac0b7836 */ /* 0x000fe20000000000 */
[----:B------:R-:W-:Y:S01]  /*3f80*/  ISETP.GE.U32.AND P5, PT, R16, 0x7fffffac, PT ;  /* 0x7fffffac1000780c */ /* 0x000fe20003fa6070 */
[----:B------:R-:W-:Y:S01]  /*3f90*/  VIADD R16, R172, 0xffffffc5 ;  /* 0xffffffc5ac107836 */ /* 0x000fe20000000000 */
[----:B------:R-:W-:Y:S01]  /*3fa0*/  SEL R20, RZ, 0x1fffe, P3 ;  /* 0x0001fffeff147807 */ /* 0x000fe20001800000 */
[----:B------:R-:W-:Y:S01]  /*3fb0*/  IMAD R229, R229, UR4, RZ ;  /* 0x00000004e5e57c24 */ /* 0x000fe2000f8e02ff */
[----:B------:R-:W-:Y:S01]  /*3fc0*/  ISETP.GE.U32.AND P3, PT, R11, 0x7fffffa5, PT ;  /* 0x7fffffa50b00780c */ /* 0x000fe20003f66070 */
[----:B------:R-:W-:Y:S01]  /*3fd0*/  IMAD R235, R235, UR4, RZ ;  /* 0x00000004ebeb7c24 */ /* 0x000fe2000f8e02ff */
[----:B------:R-:W-:Y:S01]  /*3fe0*/  SEL R11, RZ, 0x4, P4 ;  /* 0x00000004ff0b7807 */ /* 0x000fe20002000000 */
[----:B------:R-:W-:Y:S01]  /*3ff0*/  IMAD.IADD R17, R17, 0x1, R20 ;  /* 0x0000000111117824 */ /* 0x000fe200078e0214 */
[----:B------:R-:W-:Y:S01]  /*4000*/  ISETP.GE.U32.AND P4, PT, R16, 0x7fffffa6, PT ;  /* 0x7fffffa61000780c */ /* 0x000fe20003f86070 */
[----:B------:R-:W-:Y:S01]  /*4010*/  IMAD R233, R233, UR4, RZ ;  /* 0x00000004e9e97c24 */ /* 0x000fe2000f8e02ff */
[----:B------:R-:W-:Y:S01]  /*4020*/  SEL R16, RZ, 0x7fff8, P5 ;  /* 0x0007fff8ff107807 */ /* 0x000fe20002800000 */
[----:B------:R-:W-:Y:S01]  /*4030*/  VIADD R239, R2, UR10 ;  /* 0x0000000a02ef7c36 */ /* 0x000fe20008000000 */
[----:B------:R-:W-:Y:S01]  /*4040*/  ISETP.GE.U32.AND P5, PT, R21, 0x7fffffa7, PT ;  /* 0x7fffffa71500780c */ /* 0x000fe20003fa6070 */
[----:B------:R-:W-:Y:S01]  /*4050*/  VIADD R21, R172, 0xffffffc1 ;  /* 0xffffffc1ac157836 */ /* 0x000fe20000000000 */
[----:B------:R-:W-:Y:S01]  /*4060*/  SEL R23, RZ, 0x1, P3 ;  /* 0x00000001ff177807 */ /* 0x000fe20001800000 */
[----:B------:R-:W-:Y:S01]  /*4070*/  IMAD R237, R237, UR4, RZ ;  /* 0x00000004eded7c24 */ /* 0x000fe2000f8e02ff */
[----:B------:R-:W-:Y:S01]  /*4080*/  ISETP.GE.U32.AND P3, PT, R22, 0x7fffffa8, PT ;  /* 0x7fffffa81600780c */ /* 0x000fe20003f66070 */
[----:B------:R-:W-:Y:S01]  /*4090*/  VIADD R22, R172, 0xffffffc2 ;  /* 0xffffffc2ac167836 */ /* 0x000fe20000000000 */
[----:B------:R-:W-:Y:S01]  /*40a0*/  SEL R24, RZ, 0x1fffe, P4 ;  /* 0x0001fffeff187807 */ /* 0x000fe20002000000 */
[----:B------:R-:W-:Y:S01]  /*40b0*/  IMAD.U32 R135, RZ, RZ, UR13 ;  /* 0x0000000dff877e24 */ /* 0x000fe2000f8e00ff */
[----:B------:R-:W-:Y:S01]  /*40c0*/  ISETP.GE.U32.AND P4, PT, R21, 0x7fffffa2, PT ;  /* 0x7fffffa21500780c */ /* 0x000fe20003f86070 */
[----:B------:R-:W-:Y:S01]  /*40d0*/  IMAD.U32 R139, RZ, RZ, UR13 ;  /* 0x0000000dff8b7e24 */ /* 0x000fe2000f8e00ff */
[----:B------:R-:W-:Y:S01]  /*40e0*/  SEL R21, RZ, 0x4, P5 ;  /* 0x00000004ff157807 */ /* 0x000fe20002800000 */
[----:B------:R-:W-:Y:S01]  /*40f0*/  IMAD.IADD R23, R23, 0x1, R24 ;  /* 0x0000000117177824 */ /* 0x000fe200078e0218 */
[----:B------:R-:W-:Y:S01]  /*4100*/  ISETP.GE.U32.AND P5, PT, R22, 0x7fffffa3, PT ;  /* 0x7fffffa31600780c */ /* 0x000fe20003fa6070 */
[----:B------:R-:W-:Y:S01]  /*4110*/  IMAD.U32 R141, RZ, RZ, UR13 ;  /* 0x0000000dff8d7e24 */ /* 0x000fe2000f8e00ff */
[----:B------:R-:W-:Y:S01]  /*4120*/  SEL R22, RZ, 0x7fff8, P3 ;  /* 0x0007fff8ff167807 */ /* 0x000fe20001800000 */
[----:B------:R-:W-:Y:S01]  /*4130*/  IMAD.U32 R137, RZ, RZ, UR13 ;  /* 0x0000000dff897e24 */ /* 0x000fe2000f8e00ff */
[----:B------:R-:W-:Y:S01]  /*4140*/  ISETP.GE.U32.AND P3, PT, R26, 0x7fffffa4, PT ;  /* 0x7fffffa41a00780c */ /* 0x000fe20003f66070 */
[----:B------:R-:W-:Y:S01]  /*4150*/  VIADD R26, R172, 0xffffffdd ;  /* 0xffffffddac1a7836 */ /* 0x000fe20000000000 */
[----:B------:R-:W-:Y:S01]  /*4160*/  SEL R28, RZ, 0x1fffe, P4 ;  /* 0x0001fffeff1c7807 */ /* 0x000fe20002000000 */
[----:B------:R-:W-:Y:S01]  /*4170*/  IMAD.U32 R149, RZ, RZ, UR13 ;  /* 0x0000000dff957e24 */ /* 0x000fe2000f8e00ff */
[----:B------:R-:W-:Y:S01]  /*4180*/  ISETP.GE.U32.AND P4, PT, R25, 0x7fffffbd, PT ;  /* 0x7fffffbd1900780c */ /* 0x000fe20003f86070 */
[----:B------:R-:W-:Y:S01]  /*4190*/  IMAD.U32 R151, RZ, RZ, UR13 ;  /* 0x0000000dff977e24 */ /* 0x000fe2000f8e00ff */
[----:B------:R-:W-:Y:S01]  /*41a0*/  SEL R25, RZ, 0x4, P5 ;  /* 0x00000004ff197807 */ /* 0x000fe20002800000 */
[----:B------:R-:W-:Y:S01]  /*41b0*/  USHF.R.S32.HI UR66, URZ, 0x1f, UR13 ;  /* 0x0000001fff427899 */ /* 0x000fe2000801140d */
[----:B------:R-:W-:Y:S01]  /*41c0*/  ISETP.GE.U32.AND P5, PT, R26, 0x7fffffbe, PT ;  /* 0x7fffffbe1a00780c */ /* 0x000fe20003fa6070 */
[----:B------:R-:W-:Y:S01]  /*41d0*/  USHF.L.U32 UR62, UR13, 0x2, URZ ;  /* 0x000000020d3e7899 */ /* 0x000fe200080006ff */
[----:B------:R-:W-:Y:S01]  /*41e0*/  SEL R26, RZ, 0x7fff8, P3 ;  /* 0x0007fff8ff1a7807 */ /* 0x000fe20001800000 */
[----:B------:R-:W-:Y:S01]  /*41f0*/  USHF.L.U64.HI UR63, UR13, 0x2, UR66 ;  /* 0x000000020d3f7899 */ /* 0x000fe20008010242 */
[----:B------:R-:W-:Y:S01]  /*4200*/  ISETP.GE.U32.AND P3, PT, R29, 0x7fffffbf, PT ;  /* 0x7fffffbf1d00780c */ /* 0x000fe20003f66070 */
[----:B------:R-:W-:Y:S01]  /*4210*/  VIADD R29, R172, 0xffffffd8 ;  /* 0xffffffd8ac1d7836 */ /* 0x000fe20000000000 */
[----:B------:R-:W-:-:S02]  /*4220*/  SEL R31, RZ, 0x1, P4 ;  /* 0x00000001ff1f7807 */ /* 0x000fc40002000000 */
[----:B------:R-:W-:Y:S01]  /*4230*/  ISETP.GE.U32.AND P4, PT, R27, 0x7fffffc0, PT ;  /* 0x7fffffc01b00780c */ /* 0x000fe20003f86070 */
[C---:B------:R-:W-:Y:S01]  /*4240*/  VIADD R27, R172.reuse, 0xffffffd9 ;  /* 0xffffffd9ac1b7836 */ /* 0x040fe20000000000 */
[----:B------:R-:W-:Y:S02]  /*4250*/  SEL R32, RZ, 0x1fffe, P5 ;  /* 0x0001fffeff207807 */ /* 0x000fe40002800000 */
[----:B------:R-:W-:Y:S02]  /*4260*/  ISETP.GE.U32.AND P5, PT, R29, 0x7fffffb9, PT ;  /* 0x7fffffb91d00780c */ /* 0x000fe40003fa6070 */
[----:B------:R-:W-:Y:S01]  /*4270*/  SEL R29, RZ, 0x4, P3 ;  /* 0x00000004ff1d7807 */ /* 0x000fe20001800000 */
[----:B------:R-:W-:Y:S01]  /*4280*/  IMAD.IADD R31, R31, 0x1, R32 ;  /* 0x000000011f1f7824 */ /* 0x000fe200078e0220 */
[----:B------:R-:W-:Y:S01]  /*4290*/  ISETP.GE.U32.AND P3, PT, R27, 0x7fffffba, PT ;  /* 0x7fffffba1b00780c */ /* 0x000fe20003f66070 */
[----:B------:R-:W-:Y:S01]  /*42a0*/  VIADD R27, R172, 0xffffffd5 ;  /* 0xffffffd5ac1b7836 */ /* 0x000fe20000000000 */
[----:B------:R-:W-:-:S02]  /*42b0*/  SEL R30, RZ, 0x7fff8, P4 ;  /* 0x0007fff8ff1e7807 */ /* 0x000fc40002000000 */
[----:B------:R-:W-:Y:S02]  /*42c0*/  ISETP.GE.U32.AND P4, PT, R33, 0x7fffffb5, PT ;  /* 0x7fffffb52100780c */ /* 0x000fe40003f86070 */
[----:B------:R-:W-:Y:S02]  /*42d0*/  SEL R33, RZ, 0x1, P5 ;  /* 0x00000001ff217807 */ /* 0x000fe40002800000 */
[----:B------:R-:W-:Y:S01]  /*42e0*/  ISETP.GE.U32.AND P5, PT, R27, 0x7fffffb6, PT ;  /* 0x7fffffb61b00780c */ /* 0x000fe20003fa6070 */
[----:B------:R-:W-:Y:S01]  /*42f0*/  VIADD R27, R172, 0xffffffd7 ;  /* 0xffffffd7ac1b7836 */ /* 0x000fe20000000000 */
[----:B------:R-:W-:Y:S02]  /*4300*/  SEL R41, RZ, 0x1, P4 ;  /* 0x00000001ff297807 */ /* 0x000fe40002000000 */
[----:B------:R-:W-:Y:S02]  /*4310*/  LOP3.LUT R14, R14, 0x3, RZ, 0xc0, !PT ;  /* 0x000000030e0e7812 */ /* 0x000fe400078ec0ff */
[----:B------:R-:W-:Y:S01]  /*4320*/  ISETP.GE.U32.AND P4, PT, R27, 0x7fffffb8, PT ;  /* 0x7fffffb81b00780c */ /* 0x000fe20003f86070 */
[----:B------:R-:W-:Y:S01]  /*4330*/  VIADD R27, R172, 0xffffffd1 ;  /* 0xffffffd1ac1b7836 */ /* 0x000fe20000000000 */
[----:B------:R-:W-:-:S02]  /*4340*/  SEL R34, RZ, 0x1fffe, P3 ;  /* 0x0001fffeff227807 */ /* 0x000fc40001800000 */
[----:B------:R-:W-:Y:S02]  /*4350*/  SEL R42, RZ, 0x7fff8, P4 ;  /* 0x0007fff8ff2a7807 */ /* 0x000fe40002000000 */
[----:B------:R-:W-:Y:S01]  /*4360*/  ISETP.GE.U32.AND P4, PT, R43, 0x7fffffb3, PT ;  /* 0x7fffffb32b00780c */ /* 0x000fe20003f86070 */
[----:B------:R-:W-:Y:S01]  /*4370*/  IMAD.IADD R33, R33, 0x1, R34 ;  /* 0x0000000121217824 */ /* 0x000fe200078e0222 */
[----:B------:R-:W-:Y:S01]  /*4380*/  ISETP.GE.U32.AND P3, PT, R35, 0x7fffffb7, PT ;  /* 0x7fffffb72300780c */ /* 0x000fe20003f66070 */
[----:B------:R-:W-:Y:S01]  /*4390*/  VIADD R35, R172, 0xffffffd0 ;  /* 0xffffffd0ac237836 */ /* 0x000fe20000000000 */
[----:B------:R-:W-:Y:S02]  /*43a0*/  SEL R43, RZ, 0x4, P4 ;  /* 0x00000004ff2b7807 */ /* 0x000fe40002000000 */
[----:B------:R-:W-:Y:S02]  /*43b0*/  ISETP.GE.U32.AND P4, PT, R60, 0x7fffffbb, PT ;  /* 0x7fffffbb3c00780c */ /* 0x000fe40003f86070 */
[----:B------:R-:W-:-:S02]  /*43c0*/  IADD3 R10, PT, PT, R14, R10, R13 ;  /* 0x0000000a0e0a7210 */ /* 0x000fc40007ffe00d */
[----:B------:R-:W-:Y:S02]  /*43d0*/  SHF.R.U32.HI R14, RZ, 0x2, R61 ;  /* 0x00000002ff0e7819 */ /* 0x000fe4000001163d */
[----:B------:R-:W-:Y:S02]  /*43e0*/  SEL R13, RZ, 0x4, P4 ;  /* 0x00000004ff0d7807 */ /* 0x000fe40002000000 */
[----:B------:R-:W-:Y:S02]  /*43f0*/  SEL R54, RZ, 0x1fffe, P5 ;  /* 0x0001fffeff367807 */ /* 0x000fe40002800000 */
[----:B------:R-:W-:Y:S02]  /*4400*/  LOP3.LUT P4, RZ, R14, 0x1, RZ, 0xc0, !PT ;  /* 0x000000010eff7812 */ /* 0x000fe4000788c0ff */
[----:B------:R-:W-:Y:S01]  /*4410*/  ISETP.GE.U32.AND P5, PT, R35, 0x7fffffb1, PT ;  /* 0x7fffffb12300780c */ /* 0x000fe20003fa6070 */
[----:B------:R-:W-:Y:S01]  /*4420*/  IMAD.IADD R41, R41, 0x1, R54 ;  /* 0x0000000129297824 */ /* 0x000fe200078e0236 */
[----:B------:R-:W-:-:S02]  /*4430*/  SEL R35, RZ, 0x4, P3 ;  /* 0x00000004ff237807 */ /* 0x000fc40001800000 */
[----:B------:R-:W-:Y:S01]  /*4440*/  ISETP.GE.U32.AND P3, PT, R27, 0x7fffffb2, PT ;  /* 0x7fffffb21b00780c */ /* 0x000fe20003f66070 */
[C---:B------:R-:W-:Y:S01]  /*4450*/  VIADD R27, R172.reuse, 0xffffffd3 ;  /* 0xffffffd3ac1b7836 */ /* 0x040fe20000000000 */
[----:B------:R-:W-:Y:S02]  /*4460*/  SEL R55, RZ, 0x1, P5 ;  /* 0x00000001ff377807 */ /* 0x000fe40002800000 */
[----:B------:R-:W-:Y:S02]  /*4470*/  SHF.R.U32.HI R61, RZ, 0x1, R61 ;  /* 0x00000001ff3d7819 */ /* 0x000fe4000001163d */
[----:B------:R-:W-:Y:S01]  /*4480*/  ISETP.GE.U32.AND P5, PT, R27, 0x7fffffb4, PT ;  /* 0x7fffffb41b00780c */ /* 0x000fe20003fa6070 */
[----:B------:R-:W-:Y:S01]  /*4490*/  VIADD R27, R172, 0xffffffdb ;  /* 0xffffffdbac1b7836 */ /* 0x000fe20000000000 */
[----:B------:R-:W-:Y:S01]  /*44a0*/  SEL R66, RZ, 0x1fffe, P3 ;  /* 0x0001fffeff427807 */ /* 0x000fe20001800000 */
[----:B------:R-:W-:Y:S01]  /*44b0*/  LDGSTS.E [R173+0xc074], desc[UR16][R8.64], P4 ;  /* 0x0c07400008ad7fae */ /* 0x000fe2000a1a1010 */
[----:B------:R-:W-:-:S02]  /*44c0*/  ISETP.GE.U32.AND P3, PT, R176, 0x7fffffa1, PT ;  /* 0x7fffffa1b000780c */ /* 0x000fc40003f66070 */
[----:B------:R-:W-:Y:S01]  /*44d0*/  SEL R60, RZ, 0x7fff8, P5 ;  /* 0x0007fff8ff3c7807 */ /* 0x000fe20002800000 */
[----:B------:R-:W-:Y:S01]  /*44e0*/  IMAD.IADD R55, R55, 0x1, R66 ;  /* 0x0000000137377824 */ /* 0x000fe200078e0242 */
[----:B------:R-:W-:Y:S02]  /*44f0*/  LOP3.LUT P4, RZ, R61, 0x1, RZ, 0xc0, !PT ;  /* 0x000000013dff7812 */ /* 0x000fe4000788c0ff */
[----:B------:R-:W-:Y:S02]  /*4500*/  ISETP.GE.U32.AND P5, PT, R27, 0x7fffffbc, PT ;  /* 0x7fffffbc1b00780c */ /* 0x000fe40003fa6070 */
[----:B------:R-:W-:Y:S02]  /*4510*/  LOP3.LUT R17, R17, 0x3, RZ, 0xc0, !PT ;  /* 0x0000000311117812 */ /* 0x000fe400078ec0ff */
[----:B------:R-:W-:Y:S02]  /*4520*/  SEL R27, RZ, 0x1, P3 ;  /* 0x00000001ff1b7807 */ /* 0x000fe40001800000 */
[----:B------:R-:W-:Y:S01]  /*4530*/  IADD3 R11, PT, PT, R17, R16, R11 ;  /* 0x00000010110b7210 */ /* 0x000fe20007ffe00b */
[----:B------:R-:W-:Y:S01]  /*4540*/  IMAD.U32 R17, RZ, RZ, UR67 ;  /* 0x00000043ff117e24 */ /* 0x000fe2000f8e00ff */
[----:B------:R-:W-:Y:S01]  /*4550*/  SEL R16, RZ, 0x7fff8, P5 ;  /* 0x0007fff8ff107807 */ /* 0x000fe20002800000 */
[----:B------:R-:W-:Y:S01]  /*4560*/  IMAD.IADD R27, R27, 0x1, R28 ;  /* 0x000000011b1b7824 */ /* 0x000fe200078e021c */
[----:B------:R-:W-:Y:S01]  /*4570*/  LOP3.LUT R55, R55, 0x3, RZ, 0xc0, !PT ;  /* 0x0000000337377812 */ /* 0x000fe200078ec0ff */
[----:B------:R-:W-:Y:S01]  /*4580*/  LDGSTS.E [R173+0xc078], desc[UR16][R6.64], P4 ;  /* 0x0c07800006ad7fae */ /* 0x000fe2000a1a1010 */
[----:B------:R-:W-:Y:S01]  /*4590*/  LEA R142, P5, R175, R122, 0x2 ;  /* 0x0000007aaf8e7211 */ /* 0x000fe200078a10ff */
[----:B------:R-:W-:Y:S01]  /*45a0*/  IMAD.SHL.U32 R11, R11, 0x100, RZ ;  /* 0x000001000b0b7824 */ /* 0x000fe200078e00ff */
[----:B------:R-:W-:Y:S01]  /*45b0*/  LOP3.LUT R41, R41, 0x3, RZ, 0xc0, !PT ;  /* 0x0000000329297812 */ /* 0x000fe200078ec0ff */
[----:B------:R-:W-:Y:S01]  /*45c0*/  LDGSTS.E [R173+0xc07c], desc[UR16][R4.64], !P2 ;  /* 0x0c07c00004ad7fae */ /* 0x000fe2000d1a1010 */
[----:B------:R-:W-:Y:S01]  /*45d0*/  IADD3 R43, PT, PT, R55, R60, R43 ;  /* 0x0000003c372b7210 */ /* 0x000fe20007ffe02b */
[----:B---3--:R-:W-:Y:S01]  /*45e0*/  IMAD.WIDE R44, R17, 0x4, R44 ;  /* 0x00000004112c7825 */ /* 0x008fe200078e022c */
[----:B------:R-:W-:Y:S01]  /*45f0*/  LEA.HI.X.SX32 R143, R175, R0, 0x2, P5 ;  /* 0x00000000af8f7211 */ /* 0x000fe200028f16ff */
[----:B------:R-:W0:Y:S01]  /*4600*/  LDGDEPBAR ;  /* 0x00000000000079af */ /* 0x000e220000000000 */
[----:B------:R-:W-:-:S02]  /*4610*/  LOP3.LUT R27, R27, 0x3, RZ, 0xc0, !PT ;  /* 0x000000031b1b7812 */ /* 0x000fc400078ec0ff */
[----:B------:R-:W-:Y:S02]  /*4620*/  LOP3.LUT R33, R33, 0x3, RZ, 0xc0, !PT ;  /* 0x0000000321217812 */ /* 0x000fe400078ec0ff */
[----:B------:R-:W-:Y:S02]  /*4630*/  LEA R146, P5, R183, R122, 0x2 ;  /* 0x0000007ab7927211 */ /* 0x000fe400078a10ff */
[----:B------:R-:W-:Y:S02]  /*4640*/  IADD3 R35, PT, PT, R41, R42, R35 ;  /* 0x0000002a29237210 */ /* 0x000fe40007ffe023 */
[----:B------:R-:W-:Y:S02]  /*4650*/  LOP3.LUT R20, R43, 0xf, RZ, 0xc0, !PT ;  /* 0x0000000f2b147812 */ /* 0x000fe400078ec0ff */
[----:B------:R-:W-:Y:S02]  /*4660*/  LEA R144, P2, R179, R122, 0x2 ;  /* 0x0000007ab3907211 */ /* 0x000fe400078410ff */
[----:B------:R-:W-:Y:S01]  /*4670*/  LOP3.LUT R23, R23, 0x3, RZ, 0xc0, !PT ;  /* 0x0000000317177812 */ /* 0x000fe200078ec0ff */
[----:B------:R-:W-:Y:S01]  /*4680*/  IMAD R20, R35, 0x10, R20 ;  /* 0x0000001023147824 */ /* 0x000fe200078e0214 */
[----:B------:R-:W-:-:S02]  /*4690*/  IADD3 R25, PT, PT, R27, R26, R25 ;  /* 0x0000001a1b197210 */ /* 0x000fc40007ffe019 */
[----:B------:R-:W-:Y:S02]  /*46a0*/  IADD3 R13, PT, PT, R33, R16, R13 ;  /* 0x00000010210d7210 */ /* 0x000fe40007ffe00d */
[----:B------:R-:W-:Y:S02]  /*46b0*/  LEA.HI.X.SX32 R147, R183, R0, 0x2, P5 ;  /* 0x00000000b7937211 */ /* 0x000fe400028f16ff */
[----:B------:R-:W-:Y:S01]  /*46c0*/  LOP3.LUT R31, R31, 0x3, RZ, 0xc0, !PT ;  /* 0x000000031f1f7812 */ /* 0x000fe200078ec0ff */
[----:B------:R-:W-:Y:S01]  /*46d0*/  IMAD.SHL.U32 R13, R13, 0x100, RZ ;  /* 0x000001000d0d7824 */ /* 0x000fe200078e00ff */
[----:B------:R-:W-:Y:S01]  /*46e0*/  LEA R34, P5, R191, R122, 0x2 ;  /* 0x0000007abf227211 */ /* 0x000fe200078a10ff */
[----:B------:R-:W-:Y:S01]  /*46f0*/  IMAD.WIDE R138, R139, 0x4, R146 ;  /* 0x000000048b8a7825 */ /* 0x000fe200078e0292 */
[----:B------:R-:W-:Y:S02]  /*4700*/  LEA.HI.X.SX32 R145, R179, R0, 0x2, P2 ;  /* 0x00000000b3917211 */ /* 0x000fe400010f16ff */
[----:B------:R-:W-:-:S02]  /*4710*/  IADD3 R21, PT, PT, R23, R22, R21 ;  /* 0x0000001617157210 */ /* 0x000fc40007ffe015 */
[----:B------:R-:W-:Y:S01]  /*4720*/  LOP3.LUT R14, R25, 0xf, RZ, 0xc0, !PT ;  /* 0x0000000f190e7812 */ /* 0x000fe200078ec0ff */
[----:B------:R-:W-:Y:S01]  /*4730*/  IMAD.WIDE R136, R137, 0x4, R144 ;  /* 0x0000000489887825 */ /* 0x000fe200078e0290 */
[----:B------:R-:W-:Y:S02]  /*4740*/  LEA R132, P2, R187, R122, 0x2 ;  /* 0x0000007abb847211 */ /* 0x000fe400078410ff */
[----:B------:R-:W-:Y:S01]  /*4750*/  IADD3 R29, PT, PT, R31, R30, R29 ;  /* 0x0000001e1f1d7210 */ /* 0x000fe20007ffe01d */
[----:B------:R-:W-:Y:S01]  /*4760*/  IMAD R14, R21, 0x10, R14 ;  /* 0x00000010150e7824 */ /* 0x000fe200078e020e */
[----:B------:R-:W-:Y:S02]  /*4770*/  LEA.HI.X.SX32 R35, R191, R0, 0x2, P5 ;  /* 0x00000000bf237211 */ /* 0x000fe400028f16ff */
[----:B------:R-:W-:Y:S02]  /*4780*/  LEA R30, P5, R199, R122, 0x2 ;  /* 0x0000007ac71e7211 */ /* 0x000fe400078a10ff */
[----:B------:R-:W-:-:S02]  /*4790*/  LOP3.LUT R11, R11, 0xf00, RZ, 0xe2, !PT ;  /* 0x00000f000b0b7812 */ /* 0x000fc400078ee2ff */
[----:B------:R-:W-:Y:S02]  /*47a0*/  LEA.HI.X.SX32 R133, R187, R0, 0x2, P2 ;  /* 0x00000000bb857211 */ /* 0x000fe400010f16ff */
[----:B------:R-:W-:Y:S01]  /*47b0*/  LEA R32, P2, R195, R122, 0x2 ;  /* 0x0000007ac3207211 */ /* 0x000fe200078410ff */
[----:B------:R-:W-:Y:S01]  /*47c0*/  IMAD R10, R10, 0x1000, R11 ;  /* 0x000010000a0a7824 */ /* 0x000fe200078e020b */
[----:B------:R-:W-:Y:S01]  /*47d0*/  LOP3.LUT R16, R13, 0xf00, RZ, 0xe2, !PT ;  /* 0x00000f000d107812 */ /* 0x000fe200078ee2ff */
[----:B------:R-:W-:Y:S01]  /*47e0*/  IMAD.WIDE R140, R141, 0x4, R132 ;  /* 0x000000048d8c7825 */ /* 0x000fe200078e0284 */
[----:B------:R-:W-:Y:S02]  /*47f0*/  LEA.HI.X.SX32 R31, R199, R0, 0x2, P5 ;  /* 0x00000000c71f7211 */ /* 0x000fe400028f16ff */
[----:B------:R-:W-:Y:S01]  /*4800*/  LEA R26, P5, R207, R122, 0x2 ;  /* 0x0000007acf1a7211 */ /* 0x000fe200078a10ff */
[----:B------:R-:W-:Y:S01]  /*4810*/  IMAD R16, R29, 0x1000, R16 ;  /* 0x000010001d107824 */ /* 0x000fe200078e0210 */
[----:B------:R-:W-:-:S02]  /*4820*/  LEA.HI.X.SX32 R33, R195, R0, 0x2, P2 ;  /* 0x00000000c3217211 */ /* 0x000fc400010f16ff */
[----:B------:R-:W-:Y:S02]  /*4830*/  LOP3.LUT R11, R14, 0xff, RZ, 0xc0, !PT ;  /* 0x000000ff0e0b7812 */ /* 0x000fe400078ec0ff */
[----:B------:R-:W-:Y:S02]  /*4840*/  LOP3.LUT R13, R20, 0xff, RZ, 0xc0, !PT ;  /* 0x000000ff140d7812 */ /* 0x000fe400078ec0ff */
[----:B------:R-:W-:Y:S01]  /*4850*/  LEA R28, P2, R203, R122, 0x2 ;  /* 0x0000007acb1c7211 */ /* 0x000fe200078410ff */
[----:B------:R-:W-:Y:S01]  /*4860*/  IMAD.IADD R10, R10, 0x1, R11 ;  /* 0x000000010a0a7824 */ /* 0x000fe200078e020b */
[----:B------:R-:W-:Y:S01]  /*4870*/  LEA.HI.X.SX32 R27, R207, R0, 0x2, P5 ;  /* 0x00000000cf1b7211 */ /* 0x000fe200028f16ff */
[----:B------:R-:W-:Y:S01]  /*4880*/  IMAD.IADD R13, R16, 0x1, R13 ;  /* 0x00000001100d7824 */ /* 0x000fe200078e020d */
[----:B------:R-:W-:Y:S02]  /*4890*/  LEA R22, P5, R211, R122, 0x2 ;  /* 0x0000007ad3167211 */ /* 0x000fe400078a10ff */
[----:B------:R-:W-:-:S02]  /*48a0*/  LEA.HI.X.SX32 R29, R203, R0, 0x2, P2 ;  /* 0x00000000cb1d7211 */ /* 0x000fc400010f16ff */
[----:B------:R-:W-:Y:S02]  /*48b0*/  LEA R24, P2, R209, R122, 0x2 ;  /* 0x0000007ad1187211 */ /* 0x000fe400078410ff */
[----:B------:R-:W-:Y:S02]  /*48c0*/  ISETP.NE.U32.AND P4, PT, R12, RZ, PT ;  /* 0x000000ff0c00720c */ /* 0x000fe40003f85070 */
[----:B------:R-:W-:Y:S02]  /*48d0*/  LEA.HI.X.SX32 R23, R211, R0, 0x2, P5 ;  /* 0x00000000d3177211 */ /* 0x000fe400028f16ff */
[----:B------:R-:W-:Y:S02]  /*48e0*/  LEA R12, P5, R215, R122, 0x2 ;  /* 0x0000007ad70c7211 */ /* 0x000fe400078a10ff */
[----:B------:R-:W-:Y:S02]  /*48f0*/  LEA.HI.X.SX32 R25, R209, R0, 0x2, P2 ;  /* 0x00000000d1197211 */ /* 0x000fe400010f16ff */
[----:B------:R-:W-:-:S02]  /*4900*/  PRMT R116, R10, 0x5410, R13 ;  /* 0x000054100a747816 */ /* 0x000fc4000000000d */
[----:B------:R-:W-:Y:S02]  /*4910*/  LEA R20, P2, R213, R122, 0x2 ;  /* 0x0000007ad5147211 */ /* 0x000fe400078410ff */
[----:B------:R-:W-:Y:S01]  /*4920*/  LEA.HI.X.SX32 R13, R215, R0, 0x2, P5 ;  /* 0x00000000d70d7211 */ /* 0x000fe200028f16ff */
[----:B------:R-:W-:Y:S01]  /*4930*/  LDGSTS.E [R239], desc[UR16][R142.64], P4 ;  /* 0x000000008eef7fae */ /* 0x000fe2000a1a1010 */
[----:B------:R-:W-:Y:S02]  /*4940*/  LEA R130, P5, R219, R122, 0x2 ;  /* 0x0000007adb827211 */ /* 0x000fe400078a10ff */
[----:B------:R-:W-:Y:S01]  /*4950*/  LEA.HI.X.SX32 R21, R213, R0, 0x2, P2 ;  /* 0x00000000d5157211 */ /* 0x000fe200010f16ff */
[----:B------:R1:W-:Y:S01]  /*4960*/  LDGSTS.E [R239+0x400], desc[UR16][R144.64], P4 ;  /* 0x0040000090ef7fae */ /* 0x0003e2000a1a1010 */
[----:B------:R-:W-:Y:S02]  /*4970*/  LEA R14, P2, R217, R122, 0x2 ;  /* 0x0000007ad90e7211 */ /* 0x000fe400078410ff */
[----:B------:R-:W-:Y:S01]  /*4980*/  LEA.HI.X.SX32 R131, R219, R0, 0x2, P5 ;  /* 0x00000000db837211 */ /* 0x000fe200028f16ff */
[----:B------:R-:W-:Y:S01]  /*4990*/  LDGSTS.E [R239+0x800], desc[UR16][R146.64], P4 ;  /* 0x0080000092ef7fae */ /* 0x000fe2000a1a1010 */
[----:B------:R-:W-:-:S02]  /*49a0*/  LEA R126, P5, R177, R122, 0x2 ;  /* 0x0000007ab17e7211 */ /* 0x000fc400078a10ff */
[----:B------:R-:W-:Y:S01]  /*49b0*/  LEA.HI.X.SX32 R15, R217, R0, 0x2, P2 ;  /* 0x00000000d90f7211 */ /* 0x000fe200010f16ff */
[----:B------:R2:W-:Y:S01]  /*49c0*/  LDGSTS.E [R239+0xc00], desc[UR16][R132.64], P4 ;  /* 0x00c0000084ef7fae */ /* 0x0005e2000a1a1010 */
[----:B------:R-:W-:Y:S02]  /*49d0*/  LEA R128, P2, R221, R122, 0x2 ;  /* 0x0000007add807211 */ /* 0x000fe400078410ff */
[----:B------:R-:W-:Y:S01]  /*49e0*/  LEA.HI.X.SX32 R127, R177, R0, 0x2, P5 ;  /* 0x00000000b17f7211 */ /* 0x000fe200028f16ff */
[----:B------:R-:W-:Y:S01]  /*49f0*/  LDGSTS.E [R239+0x1000], desc[UR16][R34.64], P4 ;  /* 0x0100000022ef7fae */ /* 0x000fe2000a1a1010 */
[----:B------:R-:W-:Y:S01]  /*4a00*/  LEA R16, P5, R185, R122, 0x2 ;  /* 0x0000007ab9107211 */ /* 0x000fe200078a10ff */
[----:B-1----:R-:W-:Y:S01]  /*4a10*/  IMAD.WIDE R144, R149, 0x4, R32 ;  /* 0x0000000495907825 */ /* 0x002fe200078e0220 */
[----:B------:R-:W-:Y:S01]  /*4a20*/  LEA.HI.X.SX32 R129, R221, R0, 0x2, P2 ;  /* 0x00000000dd817211 */ /* 0x000fe200010f16ff */
[----:B------:R1:W-:Y:S01]  /*4a30*/  LDGSTS.E [R239+0x1400], desc[UR16][R32.64], P4 ;  /* 0x0140000020ef7fae */ /* 0x0003e2000a1a1010 */
[----:B------:R-:W-:Y:S01]  /*4a40*/  LEA R42, P2, R181, R122, 0x2 ;  /* 0x0000007ab52a7211 */ /* 0x000fe200078410ff */
[----:B------:R-:W-:Y:S01]  /*4a50*/  IMAD.WIDE R148, R149, 0x4, R28 ;  /* 0x0000000495947825 */ /* 0x000fe200078e021c */
[----:B------:R-:W-:Y:S01]  /*4a60*/  LEA.HI.X.SX32 R17, R185, R0, 0x2, P5 ;  /* 0x00000000b9117211 */ /* 0x000fe200028f16ff */
[----:B------:R-:W-:Y:S01]  /*4a70*/  LDGSTS.E [R239+0x1800], desc[UR16][R30.64], P4 ;  /* 0x018000001eef7fae */ /* 0x000fe2000a1a1010 */
[----:B------:R-:W-:Y:S01]  /*4a80*/  LEA R54, P5, R193, R122, 0x2 ;  /* 0x0000007ac1367211 */ /* 0x000fe200078a10ff */
[----:B--2---:R-:W-:Y:S01]  /*4a90*/  IMAD.U32 R133, RZ, RZ, UR13 ;  /* 0x0000000dff857e24 */ /* 0x004fe2000f8e00ff */
[----:B------:R-:W-:Y:S01]  /*4aa0*/  LEA.HI.X.SX32 R43, R181, R0, 0x2, P2 ;  /* 0x00000000b52b7211 */ /* 0x000fe200010f16ff */
[----:B------:R2:W-:Y:S01]  /*4ab0*/  LDGSTS.E [R239+0x1c00], desc[UR16][R28.64], P4 ;  /* 0x01c000001cef7fae */ /* 0x0005e2000a1a1010 */
[----:B------:R-:W-:-:S02]  /*4ac0*/  LEA R10, P2, R189, R122, 0x2 ;  /* 0x0000007abd0a7211 */ /* 0x000fc400078410ff */
[----:B------:R-:W-:Y:S01]  /*4ad0*/  LEA.HI.X.SX32 R55, R193, R0, 0x2, P5 ;  /* 0x00000000c1377211 */ /* 0x000fe200028f16ff */
[----:B------:R-:W-:Y:S01]  /*4ae0*/  LDGSTS.E [R239+0x2000], desc[UR16][R26.64], P4 ;  /* 0x020000001aef7fae */ /* 0x000fe2000a1a1010 */
[----:B------:R-:W-:Y:S01]  /*4af0*/  LEA R66, P5, R201, R122, 0x2 ;  /* 0x0000007ac9427211 */ /* 0x000fe200078a10ff */
[----:B-1----:R-:W-:Y:S01]  /*4b00*/  IMAD.WIDE R32, R133, 0x4, R24 ;  /* 0x0000000485207825 */ /* 0x002fe200078e0218 */
[----:B------:R-:W-:Y:S01]  /*4b10*/  LEA.HI.X.SX32 R11, R189, R0, 0x2, P2 ;  /* 0x00000000bd0b7211 */ /* 0x000fe200010f16ff */
[----:B------:R1:W-:Y:S01]  /*4b20*/  LDGSTS.E [R239+0x2400], desc[UR16][R24.64], P4 ;  /* 0x0240000018ef7fae */ /* 0x0003e2000a1a1010 */
[----:B------:R-:W-:Y:S02]  /*4b30*/  LEA R60, P2, R197, R122, 0x2 ;  /* 0x0000007ac53c7211 */ /* 0x000fe400078410ff */
[----:B------:R-:W-:Y:S01]  /*4b40*/  LEA.HI.X.SX32 R67, R201, R0, 0x2, P5 ;  /* 0x00000000c9437211 */ /* 0x000fe200028f16ff */
[----:B------:R-:W-:Y:S01]  /*4b50*/  LDGSTS.E [R239+0x2800], desc[UR16][R22.64], P4 ;  /* 0x0280000016ef7fae */ /* 0x000fe2000a1a1010 */
[----:B------:R-:W-:Y:S01]  /*4b60*/  LEA R78, P5, R223, R122, 0x2 ;  /* 0x0000007adf4e7211 */ /* 0x000fe200078a10ff */
[----:B--2---:R-:W-:Y:S01]  /*4b70*/  IMAD.WIDE R28, R133, 0x4, R20 ;  /* 0x00000004851c7825 */ /* 0x004fe200078e0214 */
        /* <DEDUP_REMOVED lines=18> */
[----:B-1----:R-:W-:Y:S01]  /*4ca0*/  IMAD.WIDE R14, R151, 0x4, R42 ;  /* 0x00000004970e7825 */ /* 0x002fe200078e022a */
[----:B------:R-:W-:Y:S02]  /*4cb0*/  LEA R120, P5, R235, R122, 0x2 ;  /* 0x0000007aeb787211 */ /* 0x000fe400078a10ff */
[----:B------:R-:W-:Y:S02]  /*4cc0*/  LEA.HI.X.SX32 R97, R229, R0, 0x2, P2 ;  /* 0x00000000e5617211 */ /* 0x000fe400010f16ff */
[----:B------:R-:W-:Y:S02]  /*4cd0*/  LEA R108, P2, R233, R122, 0x2 ;  /* 0x0000007ae96c7211 */ /* 0x000fe400078410ff */
[----:B------:R-:W-:Y:S01]  /*4ce0*/  LEA.HI.X.SX32 R121, R235, R0, 0x2, P5 ;  /* 0x00000000eb797211 */ /* 0x000fe200028f16ff */
[----:B--2---:R-:W-:Y:S01]  /*4cf0*/  IMAD.U32 R129, RZ, RZ, UR67 ;  /* 0x00000043ff817e24 */ /* 0x004fe2000f8e00ff */
[----:B------:R-:W-:-:S02]  /*4d00*/  ISETP.GT.AND P5, PT, R170, 0x3f, PT ;  /* 0x0000003faa00780c */ /* 0x000fc40003fa4270 */
[C---:B------:R-:W-:Y:S01]  /*4d10*/  SHF.R.U64 R41, R116.reuse, 0x1e, RZ ;  /* 0x0000001e74297819 */ /* 0x040fe200000012ff */
[----:B------:R-:W-:Y:S01]  /*4d20*/  IMAD.WIDE R128, R129, 0x4, R50 ;  /* 0x0000000481807825 */ /* 0x000fe200078e0232 */
[----:B------:R-:W-:Y:S02]  /*4d30*/  LEA.HI.X.SX32 R109, R233, R0, 0x2, P2 ;  /* 0x00000000e96d7211 */ /* 0x000fe400010f16ff */
[----:B------:R-:W-:Y:S01]  /*4d40*/  LEA R122, P2, R237, R122, 0x2 ;  /* 0x0000007aed7a7211 */ /* 0x000fe200078410ff */
[----:B------:R-:W-:Y:S01]  /*4d50*/  IMAD.U32 R51, RZ, RZ, UR67 ;  /* 0x00000043ff337e24 */ /* 0x000fe2000f8e00ff */
[----:B------:R-:W-:Y:S02]  /*4d60*/  SHF.R.U64 R134, R116, 0x1f, RZ ;  /* 0x0000001f74867819 */ /* 0x000fe400000012ff */
[----:B------:R-:W-:Y:S02]  /*4d70*/  SEL R117, R117, RZ, P5 ;  /* 0x000000ff75757207 */ /* 0x000fe40002800000 */
[----:B------:R-:W-:Y:S01]  /*4d80*/  LOP3.LUT P5, RZ, R41, 0x1, RZ, 0xc0, !PT ;  /* 0x0000000129ff7812 */ /* 0x000fe200078ac0ff */
[----:B------:R-:W-:Y:S01]  /*4d90*/  IMAD.U32 R41, RZ, RZ, UR13 ;  /* 0x0000000dff297e24 */ /* 0x000fe2000f8e00ff */
[----:B------:R-:W-:-:S02]  /*4da0*/  LEA.HI.X.SX32 R123, R237, R0, 0x2, P2 ;  /* 0x00000000ed7b7211 */ /* 0x000fc400010f16ff */
[----:B------:R-:W-:Y:S01]  /*4db0*/  LOP3.LUT P2, RZ, R134, 0x1, RZ, 0xc0, !PT ;  /* 0x0000000186ff7812 */ /* 0x000fe2000784c0ff */
[----:B------:R-:W-:Y:S01]  /*4dc0*/  IMAD.WIDE R134, R135, 0x4, R142 ;  /* 0x0000000487867825 */ /* 0x000fe200078e028e */
[----:B------:R-:W-:Y:S02]  /*4dd0*/  LOP3.LUT R0, R2, 0x40, RZ, 0x3c, !PT ;  /* 0x0000004002007812 */ /* 0x000fe400078e3cff */
[----:B------:R-:W-:Y:S01]  /*4de0*/  SHF.R.U64 R50, R116, 0x18, RZ ;  /* 0x0000001874327819 */ /* 0x000fe200000012ff */
[----:B------:R-:W-:Y:S01]  /*4df0*/  IMAD.WIDE R142, R41, 0x4, R34 ;  /* 0x00000004298e7825 */ /* 0x000fe200078e0222 */
[----:B------:R-:W-:-:S03]  /*4e00*/  ISETP.LT.OR P0, PT, R170, 0x20, P1 ;  /* 0x00000020aa00780c */ /* 0x000fc60000f01670 */
[----:B------:R-:W-:-:S04]  /*4e10*/  IMAD.WIDE R146, R41, 0x4, R30 ;  /* 0x0000000429927825 */ /* 0x000fc800078e021e */
[----:B------:R-:W-:-:S04]  /*4e20*/  IMAD.WIDE R34, R41, 0x4, R26 ;  /* 0x0000000429227825 */ /* 0x000fc800078e021a */
[----:B------:R-:W-:-:S04]  /*4e30*/  IMAD.WIDE R30, R41, 0x4, R22 ;  /* 0x00000004291e7825 */ /* 0x000fc800078e0216 */
[----:B------:R-:W-:-:S04]  /*4e40*/  IMAD.WIDE R26, R41, 0x4, R12 ;  /* 0x00000004291a7825 */ /* 0x000fc800078e020c */
[----:B------:R-:W-:Y:S01]  /*4e50*/  IMAD.WIDE R22, R41, 0x4, R130 ;  /* 0x0000000429167825 */ /* 0x000fe200078e0282 */
[----:B------:R-:W-:-:S03]  /*4e60*/  SHF.R.U64 R130, R116, 0x1d, RZ ;  /* 0x0000001d74827819 */ /* 0x000fc600000012ff */
[----:B------:R-:W-:Y:S02]  /*4e70*/  VIADD R41, R0, UR10 ;  /* 0x0000000a00297c36 */ /* 0x000fe40008000000 */
[----:B------:R-:W-:-:S03]  /*4e80*/  IMAD.WIDE R12, R133, 0x4, R126 ;  /* 0x00000004850c7825 */ /* 0x000fc600078e027e */
[----:B------:R1:W-:Y:S01]  /*4e90*/  LDGSTS.E [R41+0x200], desc[UR16][R126.64], P4 ;  /* 0x002000007e297fae */ /* 0x0003e2000a1a1010 */
[----:B------:R-:W-:-:S03]  /*4ea0*/  IMAD.U32 R131, RZ, RZ, UR67 ;  /* 0x00000043ff837e24 */ /* 0x000fc6000f8e00ff */
[----:B------:R2:W-:Y:S01]  /*4eb0*/  LDGSTS.E [R41+0x600], desc[UR16][R42.64], P4 ;  /* 0x006000002a297fae */ /* 0x0005e2000a1a1010 */
[----:B------:R-:W-:-:S03]  /*4ec0*/  IMAD.WIDE R6, R131, 0x4, R6 ;  /* 0x0000000483067825 */ /* 0x000fc600078e0206 */
[----:B------:R-:W-:Y:S04]  /*4ed0*/  LDGSTS.E [R41+0xa00], desc[UR16][R16.64], P4 ;  /* 0x00a0000010297fae */ /* 0x000fe8000a1a1010 */
[----:B------:R-:W-:Y:S01]  /*4ee0*/  LDGSTS.E [R41+0xe00], desc[UR16][R10.64], P4 ;  /* 0x00e000000a297fae */ /* 0x000fe2000a1a1010 */
[----:B-1----:R-:W-:-:S03]  /*4ef0*/  IMAD.U32 R127, RZ, RZ, UR67 ;  /* 0x00000043ff7f7e24 */ /* 0x002fc6000f8e00ff */
[----:B------:R-:W-:Y:S01]  /*4f00*/  LDGSTS.E [R41+0x1200], desc[UR16][R54.64], P4 ;  /* 0x0120000036297fae */ /* 0x000fe2000a1a1010 */
[C---:B--2---:R-:W-:Y:S01]  /*4f10*/  SHF.R.U64 R42, R116.reuse, 0x1c, RZ ;  /* 0x0000001c742a7819 */ /* 0x044fe200000012ff */
[----:B------:R-:W-:Y:S01]  /*4f20*/  IMAD.WIDE R126, R127, 0x4, R46 ;  /* 0x000000047f7e7825 */ /* 0x000fe200078e022e */
[C---:B------:R-:W-:Y:S01]  /*4f30*/  SHF.R.U64 R47, R116.reuse, 0x1b, RZ ;  /* 0x0000001b742f7819 */ /* 0x040fe200000012ff */
[----:B------:R-:W-:Y:S01]  /*4f40*/  LDGSTS.E [R41+0x1600], desc[UR16][R60.64], P4 ;  /* 0x016000003c297fae */ /* 0x000fe2000a1a1010 */
[----:B------:R-:W-:Y:S01]  /*4f50*/  SHF.R.U64 R46, R116, 0x1a, RZ ;  /* 0x0000001a742e7819 */ /* 0x000fe200000012ff */
[----:B------:R-:W-:Y:S02]  /*4f60*/  IMAD.U32 R43, RZ, RZ, UR67 ;  /* 0x00000043ff2b7e24 */ /* 0x000fe4000f8e00ff */
[----:B------:R-:W-:Y:S02]  /*4f70*/  LDGSTS.E [R41+0x1a00], desc[UR16][R66.64], P4 ;  /* 0x01a0000042297fae */ /* 0x000fe4000a1a1010 */
[----:B------:R-:W-:-:S02]  /*4f80*/  IMAD.WIDE R118, R43, 0x4, R118 ;  /* 0x000000042b767825 */ /* 0x000fc400078e0276 */
[----:B------:R-:W-:Y:S04]  /*4f90*/  LDGSTS.E [R41+0x1e00], desc[UR16][R72.64], P4 ;  /* 0x01e0000048297fae */ /* 0x000fe8000a1a1010 */
[----:B------:R-:W-:Y:S04]  /*4fa0*/  LDGSTS.E [R41+0x2200], desc[UR16][R78.64], P4 ;  /* 0x022000004e297fae */ /* 0x000fe8000a1a1010 */
[----:B------:R-:W-:Y:S04]  /*4fb0*/  LDGSTS.E [R41+0x2600], desc[UR16][R84.64], P4 ;  /* 0x0260000054297fae */ /* 0x000fe8000a1a1010 */
[----:B------:R-:W-:Y:S04]  /*4fc0*/  LDGSTS.E [R41+0x2a00], desc[UR16][R90.64], P4 ;  /* 0x02a000005a297fae */ /* 0x000fe8000a1a1010 */
[----:B------:R-:W-:Y:S04]  /*4fd0*/  LDGSTS.E [R41+0x2e00], desc[UR16][R96.64], P4 ;  /* 0x02e0000060297fae */ /* 0x000fe8000a1a1010 */
[----:B------:R-:W-:Y:S04]  /*4fe0*/  LDGSTS.E [R41+0x3200], desc[UR16][R102.64], P4 ;  /* 0x0320000066297fae */ /* 0x000fe8000a1a1010 */
[----:B------:R-:W-:Y:S04]  /*4ff0*/  LDGSTS.E [R41+0x3600], desc[UR16][R108.64], P4 ;  /* 0x036000006c297fae */ /* 0x000fe8000a1a1010 */
[----:B------:R-:W-:Y:S04]  /*5000*/  LDGSTS.E [R41+0x3a00], desc[UR16][R120.64], P4 ;  /* 0x03a0000078297fae */ /* 0x000fe8000a1a1010 */
[----:B------:R-:W-:Y:S01]  /*5010*/  LDGSTS.E [R41+0x3e00], desc[UR16][R122.64], P4 ;  /* 0x03e000007a297fae */ /* 0x000fe2000a1a1010 */
[----:B------:R-:W-:-:S03]  /*5020*/  LOP3.LUT P4, RZ, R130, 0x1, RZ, 0xc0, !PT ;  /* 0x0000000182ff7812 */ /* 0x000fc6000788c0ff */
[----:B------:R-:W0:Y:S01]  /*5030*/  LDGDEPBAR ;  /* 0x00000000000079af */ /* 0x000e220000000000 */
[----:B------:R-:W-:Y:S06]  /*5040*/  BAR.SYNC.DEFER_BLOCKING 0x0 ;  /* 0x0000000000007b1d */ /* 0x000fec0000010000 */
[----:B------:R-:W-:Y:S01]  /*5050*/  @!PT LDS RZ, [RZ] ;  /* 0x00000000fffff984 */ /* 0x000fe20000000800 */
[----:B------:R-:W-:Y:S01]  /*5060*/  @!PT LDS RZ, [RZ] ;  /* 0x00000000fffff984 */ /* 0x000fe20000000800 */
[----:B------:R-:W-:Y:S01]  /*5070*/  @!PT LDS RZ, [RZ] ;  /* 0x00000000fffff984 */ /* 0x000fe20000000800 */
[----:B------:R1:W-:Y:S01]  /*5080*/  LDGSTS.E [R173+0x10000], desc[UR16][R124.64], P2 ;  /* 0x100000007cad7fae */ /* 0x0003e200091a1010 */
[----:B------:R-:W-:-:S03]  /*5090*/  LOP3.LUT P2, RZ, R42, 0x1, RZ, 0xc0, !PT ;  /* 0x000000012aff7812 */ /* 0x000fc6000784c0ff */
[----:B------:R2:W-:Y:S01]  /*50a0*/  LDGSTS.E [R173+0x10004], desc[UR16][R44.64], P5 ;  /* 0x100040002cad7fae */ /* 0x0005e2000a9a1010 */
[----:B------:R-:W-:-:S03]  /*50b0*/  IADD3 R42, P5, PT, R124, UR60, RZ ;  /* 0x0000003c7c2a7c10 */ /* 0x000fc6000ffbe0ff */
[----:B------:R-:W-:Y:S01]  /*50c0*/  LDGSTS.E [R173+0x10008], desc[UR16][R126.64], P4 ;  /* 0x100080007ead7fae */ /* 0x000fe2000a1a1010 */
[----:B------:R-:W-:Y:S01]  /*50d0*/  LOP3.LUT P4, RZ, R47, 0x1, RZ, 0xc0, !PT ;  /* 0x000000012fff7812 */ /* 0x000fe2000788c0ff */
[----:B------:R-:W-:Y:S01]  /*50e0*/  IMAD.U32 R47, RZ, RZ, UR13 ;  /* 0x0000000dff2f7e24 */ /* 0x000fe2000f8e00ff */
[----:B------:R-:W-:Y:S01]  /*50f0*/  IADD3.X R43, PT, PT, R125, UR61, RZ, P5, !PT ;  /* 0x0000003d7d2b7c10 */ /* 0x000fe2000affe4ff */
[----:B-1----:R-:W-:Y:S02]  /*5100*/  IMAD.U32 R125, RZ, RZ, UR67 ;  /* 0x00000043ff7d7e24 */ /* 0x002fe4000f8e00ff */
[----:B------:R1:W-:Y:S01]  /*5110*/  LDGSTS.E [R173+0x1000c], desc[UR16][R118.64], P2 ;  /* 0x1000c00076ad7fae */ /* 0x0003e200091a1010 */
[----:B------:R-:W-:Y:S01]  /*5120*/  LOP3.LUT P2, RZ, R46, 0x1, RZ, 0xc0, !PT ;  /* 0x000000012eff7812 */ /* 0x000fe2000784c0ff */
[----:B------:R-:W-:Y:S01]  /*5130*/  IMAD.WIDE R124, R125, 0x4, R48 ;  /* 0x000000047d7c7825 */ /* 0x000fe200078e0230 */
[----:B--2---:R-:W-:Y:S02]  /*5140*/  IADD3 R44, P5, PT, R44, UR60, RZ ;  /* 0x0000003c2c2c7c10 */ /* 0x004fe4000ffbe0ff */
[----:B------:R-:W-:Y:S01]  /*5150*/  SHF.R.U64 R48, R116, 0x19, RZ ;  /* 0x0000001974307819 */ /* 0x000fe200000012ff */
[----:B------:R-:W-:Y:S01]  /*5160*/  IMAD.WIDE R16, R47, 0x4, R16 ;  /* 0x000000042f107825 */ /* 0x000fe200078e0210 */
[----:B------:R-:W-:Y:S01]  /*5170*/  IADD3.X R45, PT, PT, R45, UR61, RZ, P5, !PT ;  /* 0x0000003d2d2d7c10 */ /* 0x000fe2000affe4ff */
[----:B------:R2:W-:Y:S01]  /*5180*/  LDGSTS.E [R173+0x10010], desc[UR16][R124.64], P4 ;  /* 0x100100007cad7fae */ /* 0x0005e2000a1a1010 */
[----:B------:R-:W-:Y:S01]  /*5190*/  IADD3 R46, P5, PT, R126, UR60, RZ ;  /* 0x0000003c7e2e7c10 */ /* 0x000fe2000ffbe0ff */
[----:B------:R-:W-:Y:S01]  /*51a0*/  IMAD.U32 R49, RZ, RZ, UR13 ;  /* 0x0000000dff317e24 */ /* 0x000fe2000f8e00ff */
[----:B------:R-:W-:-:S02]  /*51b0*/  LOP3.LUT P4, RZ, R48, 0x1, RZ, 0xc0, !PT ;  /* 0x0000000130ff7812 */ /* 0x000fc4000788c0ff */
[----:B------:R-:W-:Y:S01]  /*51c0*/  IADD3.X R47, PT, PT, R127, UR61, RZ, P5, !PT ;  /* 0x0000003d7f2f7c10 */ /* 0x000fe2000affe4ff */
[----:B------:R3:W-:Y:S01]  /*51d0*/  LDGSTS.E [R173+0x10014], desc[UR16][R128.64], P2 ;  /* 0x1001400080ad7fae */ /* 0x0007e200091a1010 */
[----:B------:R-:W-:Y:S01]  /*51e0*/  IADD3 R48, P5, PT, R118, UR60, RZ ;  /* 0x0000003c76307c10 */ /* 0x000fe2000ffbe0ff */
[----:B------:R-:W-:Y:S01]  /*51f0*/  IMAD.WIDE R10, R49, 0x4, R10 ;  /* 0x00000004310a7825 */ /* 0x000fe200078e020a */
[----:B------:R-:W-:Y:S02]  /*5200*/  LOP3.LUT P2, RZ, R50, 0x1, RZ, 0xc0, !PT ;  /* 0x0000000132ff7812 */ /* 0x000fe4000784c0ff */
[----:B------:R-:W-:Y:S01]  /*5210*/  IADD3.X R49, PT, PT, R119, UR61, RZ, P5, !PT ;  /* 0x0000003d77317c10 */ /* 0x000fe2000affe4ff */
[----:B-1----:R-:W-:Y:S01]  /*5220*/  IMAD.WIDE R118, R51, 0x4, R52 ;  /* 0x0000000433767825 */ /* 0x002fe200078e0234 */
[----:B------:R-:W-:Y:S02]  /*5230*/  SHF.R.U64 R52, R116, 0x17, RZ ;  /* 0x0000001774347819 */ /* 0x000fe400000012ff */
[----:B------:R-:W-:Y:S01]  /*5240*/  IADD3 R50, P5, PT, R124, UR60, RZ ;  /* 0x0000003c7c327c10 */ /* 0x000fe2000ffbe0ff */
[----:B------:R-:W-:Y:S01]  /*5250*/  IMAD.U32 R127, RZ, RZ, UR67 ;  /* 0x00000043ff7f7e24 */ /* 0x000fe2000f8e00ff */
[----:B------:R1:W-:Y:S01]  /*5260*/  LDGSTS.E [R173+0x10018], desc[UR16][R118.64], P4 ;  /* 0x1001800076ad7fae */ /* 0x0003e2000a1a1010 */
[----:B------:R-:W-:Y:S01]  /*5270*/  LOP3.LUT P4, RZ, R52, 0x1, RZ, 0xc0, !PT ;  /* 0x0000000134ff7812 */ /* 0x000fe2000788c0ff */
[----:B------:R-:W-:Y:S01]  /*5280*/  IMAD.U32 R53, RZ, RZ, UR13 ;  /* 0x0000000dff357e24 */ /* 0x000fe2000f8e00ff */
[----:B------:R-:W-:Y:S01]  /*5290*/  IADD3.X R51, PT, PT, R125, UR61, RZ, P5, !PT ;  /* 0x0000003d7d337c10 */ /* 0x000fe2000affe4ff */
[----:B------:R-:W-:Y:S01]  /*52a0*/  IMAD.WIDE R126, R127, 0x4, R56 ;  /* 0x000000047f7e7825 */ /* 0x000fe200078e0238 */
[----:B------:R-:W-:-:S02]  /*52b0*/  SHF.R.U64 R56, R116, 0x16, RZ ;  /* 0x0000001674387819 */ /* 0x000fc400000012ff */
[----:B------:R-:W-:Y:S01]  /*52c0*/  IADD3 R52, P5, PT, R128, UR60, RZ ;  /* 0x0000003c80347c10 */ /* 0x000fe2000ffbe0ff */
[----:B--2---:R-:W-:Y:S01]  /*52d0*/  IMAD.U32 R125, RZ, RZ, UR67 ;  /* 0x00000043ff7d7e24 */ /* 0x004fe2000f8e00ff */
[----:B------:R2:W-:Y:S01]  /*52e0*/  LDGSTS.E [R173+0x1001c], desc[UR16][R126.64], P2 ;  /* 0x1001c0007ead7fae */ /* 0x0005e200091a1010 */
[----:B------:R-:W-:Y:S01]  /*52f0*/  LOP3.LUT P2, RZ, R56, 0x1, RZ, 0xc0, !PT ;  /* 0x0000000138ff7812 */ /* 0x000fe2000784c0ff */
[----:B------:R-:W-:Y:S02]  /*5300*/  IMAD.U32 R57, RZ, RZ, UR67 ;  /* 0x00000043ff397e24 */ /* 0x000fe4000f8e00ff */
[----:B------:R-:W-:Y:S01]  /*5310*/  IMAD.WIDE R124, R125, 0x4, R58 ;  /* 0x000000047d7c7825 */ /* 0x000fe200078e023a */
[----:B------:R-:W-:-:S03]  /*5320*/  SHF.R.U64 R58, R116, 0x15, RZ ;  /* 0x00000015743a7819 */ /* 0x000fc600000012ff */
[----:B------:R-:W-:Y:S01]  /*5330*/  IMAD.WIDE R54, R53, 0x4, R54 ;  /* 0x0000000435367825 */ /* 0x000fe200078e0236 */
[----:B------:R-:W-:Y:S01]  /*5340*/  IADD3.X R53, PT, PT, R129, UR61, RZ, P5, !PT ;  /* 0x0000003d81357c10 */ /* 0x000fe2000affe4ff */
[----:B------:R4:W-:Y:S01]  /*5350*/  LDGSTS.E [R173+0x10020], desc[UR16][R124.64], P4 ;  /* 0x100200007cad7fae */ /* 0x0009e2000a1a1010 */
[----:B------:R-:W-:Y:S01]  /*5360*/  IADD3 R56, P5, PT, R118, UR60, RZ ;  /* 0x0000003c76387c10 */ /* 0x000fe2000ffbe0ff */
[----:B---3--:R-:W-:Y:S01]  /*5370*/  IMAD.WIDE R128, R57, 0x4, R62 ;  /* 0x0000000439807825 */ /* 0x008fe200078e023e */
[----:B------:R-:W-:Y:S02]  /*5380*/  LOP3.LUT P4, RZ, R58, 0x1, RZ, 0xc0, !PT ;  /* 0x000000013aff7812 */ /* 0x000fe4000788c0ff */
[----:B------:R-:W-:Y:S01]  /*5390*/  IADD3.X R57, PT, PT, R119, UR61, RZ, P5, !PT ;  /* 0x0000003d77397c10 */ /* 0x000fe2000affe4ff */
[----:B-1----:R-:W-:Y:S01]  /*53a0*/  IMAD.U32 R119, RZ, RZ, UR67 ;  /* 0x00000043ff777e24 */ /* 0x002fe2000f8e00ff */
[----:B------:R-:W-:Y:S01]  /*53b0*/  SHF.R.U64 R62, R116, 0x14, RZ ;  /* 0x00000014743e7819 */ /* 0x000fe200000012ff */
[----:B------:R1:W-:Y:S01]  /*53c0*/  LDGSTS.E [R173+0x10024], desc[UR16][R128.64], P2 ;  /* 0x1002400080ad7fae */ /* 0x0003e200091a1010 */
[----:B------:R-:W-:Y:S01]  /*53d0*/  IMAD.U32 R59, RZ, RZ, UR13 ;  /* 0x0000000dff3b7e24 */ /* 0x000fe2000f8e00ff */
[----:B------:R-:W-:Y:S01]  /*53e0*/  IADD3 R58, P5, PT, R126, UR60, RZ ;  /* 0x0000003c7e3a7c10 */ /* 0x000fe2000ffbe0ff */
[----:B------:R-:W-:Y:S01]  /*53f0*/  IMAD.WIDE R118, R119, 0x4, R64 ;  /* 0x0000000477767825 */ /* 0x000fe200078e0240 */
[----:B------:R-:W-:-:S02]  /*5400*/  LOP3.LUT P2, RZ, R62, 0x1, RZ, 0xc0, !PT ;  /* 0x000000013eff7812 */ /* 0x000fc4000784c0ff */
[----:B------:R-:W-:Y:S01]  /*5410*/  SHF.R.U64 R64, R116, 0x13, RZ ;  /* 0x0000001374407819 */ /* 0x000fe200000012ff */
[----:B------:R-:W-:Y:S01]  /*5420*/  IMAD.U32 R63, RZ, RZ, UR67 ;  /* 0x00000043ff3f7e24 */ /* 0x000fe2000f8e00ff */
[----:B------:R3:W-:Y:S01]  /*5430*/  LDGSTS.E [R173+0x10028], desc[UR16][R118.64], P4 ;  /* 0x1002800076ad7fae */ /* 0x0007e2000a1a1010 */
[----:B------:R-:W-:Y:S01]  /*5440*/  IMAD.WIDE R60, R59, 0x4, R60 ;  /* 0x000000043b3c7825 */ /* 0x000fe200078e023c */
[----:B------:R-:W-:Y:S02]  /*5450*/  IADD3.X R59, PT, PT, R127, UR61, RZ, P5, !PT ;  /* 0x0000003d7f3b7c10 */ /* 0x000fe4000affe4ff */
[----:B------:R-:W-:Y:S01]  /*5460*/  IADD3 R62, P5, PT, R124, UR60, RZ ;  /* 0x0000003c7c3e7c10 */ /* 0x000fe2000ffbe0ff */
[----:B--2---:R-:W-:Y:S01]  /*5470*/  IMAD.WIDE R126, R63, 0x4, R68 ;  /* 0x000000043f7e7825 */ /* 0x004fe200078e0244 */
[----:B------:R-:W-:Y:S02]  /*5480*/  LOP3.LUT P4, RZ, R64, 0x1, RZ, 0xc0, !PT ;  /* 0x0000000140ff7812 */ /* 0x000fe4000788c0ff */
[----:B------:R-:W-:Y:S01]  /*5490*/  IADD3.X R63, PT, PT, R125, UR61, RZ, P5, !PT ;  /* 0x0000003d7d3f7c10 */ /* 0x000fe2000affe4ff */
[----:B----4-:R-:W-:Y:S01]  /*54a0*/  IMAD.U32 R125, RZ, RZ, UR67 ;  /* 0x00000043ff7d7e24 */ /* 0x010fe2000f8e00ff */
        /* <DEDUP_REMOVED lines=12> */
[----:B-1----:R-:W-:Y:S01]  /*5570*/  IMAD.WIDE R128, R69, 0x4, R74 ;  /* 0x0000000445807825 */ /* 0x002fe200078e024a */
[----:B------:R-:W-:Y:S02]  /*5580*/  LOP3.LUT P4, RZ, R70, 0x1, RZ, 0xc0, !PT ;  /* 0x0000000146ff7812 */ /* 0x000fe4000788c0ff */
[----:B------:R-:W-:Y:S01]  /*5590*/  IADD3.X R69, PT, PT, R119, UR61, RZ, P5, !PT ;  /* 0x0000003d77457c10 */ /* 0x000fe2000affe4ff */
[----:B---3--:R-:W-:Y:S01]  /*55a0*/  IMAD.U32 R119, RZ, RZ, UR67 ;  /* 0x00000043ff777e24 */ /* 0x008fe2000f8e00ff */
        /* <DEDUP_REMOVED lines=72> */
[----:B------:R-:W-:Y:S01]  /*5a30*/  LDGSTS.E [R173+0x10058], desc[UR16][R118.64], P4 ;  /* 0x1005800076ad7fae */ /* 0x000fe2000a1a1010 */
        /* <DEDUP_REMOVED lines=8> */
[----:B------:R-:W-:Y:S01]  /*5ac0*/  IMAD.U32 R101, RZ, RZ, UR13 ;  /* 0x0000000dff657e24 */ /* 0x000fe2000f8e00ff */
[----:B------:R2:W-:Y:S01]  /*5ad0*/  LDGSTS.E [R173+0x1005c], desc[UR16][R126.64], P2 ;  /* 0x1005c0007ead7fae */ /* 0x0005e200091a1010 */
[----:B------:R-:W-:Y:S01]  /*5ae0*/  IADD3 R100, P5, PT, R128, UR60, RZ ;  /* 0x0000003c80647c10 */ /* 0x000fe2000ffbe0ff */
[----:B------:R-:W-:Y:S01]  /*5af0*/  IMAD.WIDE R124, R125, 0x4, R106 ;  /* 0x000000047d7c7825 */ /* 0x000fe200078e026a */
[----:B------:R-:W-:-:S02]  /*5b00*/  LOP3.LUT P2, RZ, R104, 0x1, RZ, 0xc0, !PT ;  /* 0x0000000168ff7812 */ /* 0x000fc4000784c0ff */
[----:B------:R-:W-:Y:S01]  /*5b10*/  SHF.R.U64 R106, R116, 0x5, RZ ;  /* 0x00000005746a7819 */ /* 0x000fe200000012ff */
[----:B------:R-:W-:Y:S01]  /*5b20*/  IMAD.WIDE R102, R101, 0x4, R102 ;  /* 0x0000000465667825 */ /* 0x000fe200078e0266 */
[----:B------:R-:W-:Y:S01]  /*5b30*/  IADD3.X R101, PT, PT, R129, UR61, RZ, P5, !PT ;  /* 0x0000003d81657c10 */ /* 0x000fe2000affe4ff */
[----:B------:R3:W-:Y:S01]  /*5b40*/  LDGSTS.E [R173+0x10060], desc[UR16][R124.64], P4 ;  /* 0x100600007cad7fae */ /* 0x0007e2000a1a1010 */
[----:B------:R-:W-:Y:S01]  /*5b50*/  IADD3 R104, P5, PT, R118, UR60, RZ ;  /* 0x0000003c76687c10 */ /* 0x000fe2000ffbe0ff */
[----:B------:R-:W-:Y:S01]  /*5b60*/  IMAD.U32 R105, RZ, RZ, UR67 ;  /* 0x00000043ff697e24 */ /* 0x000fe2000f8e00ff */
[----:B------:R-:W-:Y:S01]  /*5b70*/  LOP3.LUT P4, RZ, R106, 0x1, RZ, 0xc0, !PT ;  /* 0x000000016aff7812 */ /* 0x000fe2000788c0ff */
[----:B------:R-:W-:Y:S02]  /*5b80*/  IMAD.U32 R107, RZ, RZ, UR13 ;  /* 0x0000000dff6b7e24 */ /* 0x000fe4000f8e00ff */
[----:B-1----:R-:W-:Y:S01]  /*5b90*/  IMAD.WIDE R128, R105, 0x4, R110 ;  /* 0x0000000469807825 */ /* 0x002fe200078e026e */
[----:B------:R-:W-:-:S02]  /*5ba0*/  IADD3.X R105, PT, PT, R119, UR61, RZ, P5, !PT ;  /* 0x0000003d77697c10 */ /* 0x000fc4000affe4ff */
[----:B------:R-:W-:Y:S01]  /*5bb0*/  SHF.R.U64 R110, R116, 0x4, RZ ;  /* 0x00000004746e7819 */ /* 0x000fe200000012ff */
[----:B------:R-:W-:Y:S01]  /*5bc0*/  IMAD.U32 R111, RZ, RZ, UR67 ;  /* 0x00000043ff6f7e24 */ /* 0x000fe2000f8e00ff */
[----:B------:R-:W-:Y:S01]  /*5bd0*/  IADD3 R106, P5, PT, R126, UR60, RZ ;  /* 0x0000003c7e6a7c10 */ /* 0x000fe2000ffbe0ff */
[----:B------:R-:W-:Y:S01]  /*5be0*/  LDGSTS.E [R173+0x10064], desc[UR16][R128.64], P2 ;  /* 0x1006400080ad7fae */ /* 0x000fe200091a1010 */
[----:B------:R-:W-:Y:S01]  /*5bf0*/  IMAD.WIDE R108, R107, 0x4, R108 ;  /* 0x000000046b6c7825 */ /* 0x000fe200078e026c */
[----:B------:R-:W-:Y:S02]  /*5c00*/  LOP3.LUT P2, RZ, R110, 0x1, RZ, 0xc0, !PT ;  /* 0x000000016eff7812 */ /* 0x000fe4000784c0ff */
[----:B------:R-:W-:Y:S01]  /*5c10*/  IADD3.X R107, PT, PT, R127, UR61, RZ, P5, !PT ;  /* 0x0000003d7f6b7c10 */ /* 0x000fe2000affe4ff */
[----:B--2---:R-:W-:Y:S01]  /*5c20*/  IMAD.WIDE R126, R111, 0x4, R112 ;  /* 0x000000046f7e7825 */ /* 0x004fe200078e0270 */
[----:B------:R-:W-:Y:S02]  /*5c30*/  IADD3 R110, P5, PT, R124, UR60, RZ ;  /* 0x0000003c7c6e7c10 */ /* 0x000fe4000ffbe0ff */
[C---:B------:R-:W-:Y:S01]  /*5c40*/  SHF.R.U64 R112, R116.reuse, 0x3, RZ ;  /* 0x0000000374707819 */ /* 0x040fe200000012ff */
[----:B------:R-:W-:Y:S01]  /*5c50*/  IMAD.U32 R119, RZ, RZ, UR67 ;  /* 0x00000043ff777e24 */ /* 0x000fe2000f8e00ff */
[----:B------:R-:W-:Y:S01]  /*5c60*/  SHF.R.U64 R113, R116, 0x2, RZ ;  /* 0x0000000274717819 */ /* 0x000fe200000012ff */
[----:B------:R1:W-:Y:S01]  /*5c70*/  LDGSTS.E [R173+0x10068], desc[UR16][R126.64], P4 ;  /* 0x100680007ead7fae */ /* 0x0003e2000a1a1010 */
[----:B------:R-:W-:Y:S01]  /*5c80*/  IADD3.X R111, PT, PT, R125, UR61, RZ, P5, !PT ;  /* 0x0000003d7d6f7c10 */ /* 0x000fe2000affe4ff */
[----:B------:R-:W-:Y:S01]  /*5c90*/  IMAD.WIDE R118, R119, 0x4, R114 ;  /* 0x0000000477767825 */ /* 0x000fe200078e0272 */
[----:B------:R-:W-:-:S02]  /*5ca0*/  LOP3.LUT P5, RZ, R112, 0x1, RZ, 0xc0, !PT ;  /* 0x0000000170ff7812 */ /* 0x000fc400078ac0ff */
[----:B------:R-:W-:Y:S01]  /*5cb0*/  LOP3.LUT P4, RZ, R113, 0x1, RZ, 0xc0, !PT ;  /* 0x0000000171ff7812 */ /* 0x000fe2000788c0ff */
[----:B------:R-:W-:Y:S01]  /*5cc0*/  IMAD.U32 R115, RZ, RZ, UR67 ;  /* 0x00000043ff737e24 */ /* 0x000fe2000f8e00ff */
[----:B------:R2:W-:Y:S01]  /*5cd0*/  LDGSTS.E [R173+0x1006c], desc[UR16][R118.64], P2 ;  /* 0x1006c00076ad7fae */ /* 0x0005e200091a1010 */
[----:B---3--:R-:W-:Y:S01]  /*5ce0*/  IMAD.U32 R125, RZ, RZ, UR67 ;  /* 0x00000043ff7d7e24 */ /* 0x008fe2000f8e00ff */
[----:B------:R-:W-:Y:S01]  /*5cf0*/  IADD3 R112, P2, PT, R128, UR60, RZ ;  /* 0x0000003c80707c10 */ /* 0x000fe2000ff5e0ff */
[----:B------:R-:W-:Y:S01]  /*5d00*/  IMAD.WIDE R18, R115, 0x4, R18 ;  /* 0x0000000473127825 */ /* 0x000fe200078e0212 */
[----:B------:R-:W-:Y:S02]  /*5d10*/  SHF.R.U64 R116, R116, 0x1, RZ ;  /* 0x0000000174747819 */ /* 0x000fe400000012ff */
[----:B------:R-:W-:Y:S01]  /*5d20*/  IADD3.X R113, PT, PT, R129, UR61, RZ, P2, !PT ;  /* 0x0000003d81717c10 */ /* 0x000fe200097fe4ff */
[C---:B------:R-:W-:Y:S01]  /*5d30*/  IMAD.WIDE R8, R125.reuse, 0x4, R8 ;  /* 0x000000047d087825 */ /* 0x040fe200078e0208 */
[----:B------:R-:W-:Y:S01]  /*5d40*/  IADD3 R114, P2, PT, R126, UR60, RZ ;  /* 0x0000003c7e727c10 */ /* 0x000fe2000ff5e0ff */
[----:B------:R-:W-:Y:S02]  /*5d50*/  LDGSTS.E [R173+0x10070], desc[UR16][R18.64], P5 ;  /* 0x1007000012ad7fae */ /* 0x000fe4000a9a1010 */
[----:B------:R-:W-:Y:S01]  /*5d60*/  IMAD.WIDE R4, R125, 0x4, R4 ;  /* 0x000000047d047825 */ /* 0x000fe200078e0204 */
[----:B------:R-:W-:Y:S01]  /*5d70*/  IADD3.X R115, PT, PT, R127, UR61, RZ, P2, !PT ;  /* 0x0000003d7f737c10 */ /* 0x000fe200097fe4ff */
[----:B------:R-:W-:Y:S01]  /*5d80*/  LDGSTS.E [R173+0x10074], desc[UR16][R8.64], P4 ;  /* 0x1007400008ad7fae */ /* 0x000fe2000a1a1010 */
[----:B------:R-:W-:Y:S01]  /*5d90*/  LOP3.LUT P4, RZ, R116, 0x1, RZ, 0xc0, !PT ;  /* 0x0000000174ff7812 */ /* 0x000fe2000788c0ff */
[----:B-1----:R-:W-:Y:S01]  /*5da0*/  IMAD.U32 R127, RZ, RZ, UR13 ;  /* 0x0000000dff7f7e24 */ /* 0x002fe2000f8e00ff */
[----:B------:R-:W-:Y:S01]  /*5db0*/  ISETP.NE.U32.AND P2, PT, R117, RZ, PT ;  /* 0x000000ff7500720c */ /* 0x000fe20003f45070 */
[----:B------:R-:W-:Y:S01]  /*5dc0*/  IMAD.U32 R129, RZ, RZ, UR13 ;  /* 0x0000000dff817e24 */ /* 0x000fe2000f8e00ff */
[----:B------:R-:W-:Y:S01]  /*5dd0*/  IADD3 R116, P5, PT, R118, UR60, RZ ;  /* 0x0000003c76747c10 */ /* 0x000fe2000ffbe0ff */
[----:B------:R-:W-:-:S03]  /*5de0*/  IMAD.WIDE R120, R127, 0x4, R120 ;  /* 0x000000047f787825 */ /* 0x000fc600078e0278 */
[----:B------:R-:W-:Y:S01]  /*5df0*/  IADD3.X R117, PT, PT, R119, UR61, RZ, P5, !PT ;  /* 0x0000003d77757c10 */ /* 0x000fe2000affe4ff */
[----:B------:R-:W-:Y:S01]  /*5e00*/  IMAD.WIDE R122, R129, 0x4, R122 ;  /* 0x00000004817a7825 */ /* 0x000fe200078e027a */
[----:B--2---:R-:W-:-:S03]  /*5e10*/  IADD3 R118, P5, PT, R134, UR62, RZ ;  /* 0x0000003e86767c10 */ /* 0x004fc6000ffbe0ff */
[----:B------:R-:W-:Y:S01]  /*5e20*/  LDGSTS.E [R173+0x10078], desc[UR16][R6.64], P4 ;  /* 0x1007800006ad7fae */ /* 0x000fe2000a1a1010 */
[----:B------:R-:W-:Y:S02]  /*5e30*/  IADD3 R124, P4, PT, R136, UR62, RZ ;  /* 0x0000003e887c7c10 */ /* 0x000fe4000ff9e0ff */
[----:B------:R-:W-:Y:S01]  /*5e40*/  IADD3.X R119, PT, PT, R135, UR63, RZ, P5, !PT ;  /* 0x0000003f87777c10 */ /* 0x000fe2000affe4ff */
[----:B------:R-:W-:Y:S01]  /*5e50*/  LDGSTS.E [R173+0x1007c], desc[UR16][R4.64], !P3 ;  /* 0x1007c00004ad7fae */ /* 0x000fe2000d9a1010 */
[----:B------:R-:W-:Y:S02]  /*5e60*/  IADD3 R126, P3, PT, R138, UR62, RZ ;  /* 0x0000003e8a7e7c10 */ /* 0x000fe4000ff7e0ff */
[----:B------:R-:W-:Y:S01]  /*5e70*/  IADD3.X R125, PT, PT, R137, UR63, RZ, P4, !PT ;  /* 0x0000003f897d7c10 */ /* 0x000fe2000a7fe4ff */
[----:B------:R-:W0:Y:S01]  /*5e80*/  LDGDEPBAR ;  /* 0x00000000000079af */ /* 0x000e220000000000 */
[----:B------:R-:W-:Y:S02]  /*5e90*/  IADD3.X R127, PT, PT, R139, UR63, RZ, P3, !PT ;  /* 0x0000003f8b7f7c10 */ /* 0x000fe40009ffe4ff */
[----:B------:R-:W-:Y:S01]  /*5ea0*/  IADD3 R128, P4, PT, R140, UR62, RZ ;  /* 0x0000003e8c807c10 */ /* 0x000fe2000ff9e0ff */
[----:B------:R1:W-:Y:S01]  /*5eb0*/  LDGSTS.E [R239+0x4000], desc[UR16][R134.64], P2 ;  /* 0x0400000086ef7fae */ /* 0x0003e200091a1010 */
[----:B------:R-:W-:-:S02]  /*5ec0*/  IADD3 R130, P3, PT, R142, UR62, RZ ;  /* 0x0000003e8e827c10 */ /* 0x000fc4000ff7e0ff */
[----:B------:R-:W-:Y:S01]  /*5ed0*/  IADD3.X R129, PT, PT, R141, UR63, RZ, P4, !PT ;  /* 0x0000003f8d817c10 */ /* 0x000fe2000a7fe4ff */
[----:B------:R2:W-:Y:S01]  /*5ee0*/  LDGSTS.E [R239+0x4400], desc[UR16][R136.64], P2 ;  /* 0x0440000088ef7fae */ /* 0x0005e200091a1010 */
[----:B------:R-:W-:Y:S02]  /*5ef0*/  IADD3.X R131, PT, PT, R143, UR63, RZ, P3, !PT ;  /* 0x0000003f8f837c10 */ /* 0x000fe40009ffe4ff */
[----:B------:R-:W-:Y:S01]  /*5f00*/  IADD3 R132, P4, PT, R144, UR62, RZ ;  /* 0x0000003e90847c10 */ /* 0x000fe2000ff9e0ff */
[----:B------:R3:W-:Y:S01]  /*5f10*/  LDGSTS.E [R239+0x4800], desc[UR16][R138.64], P2 ;  /* 0x048000008aef7fae */ /* 0x0007e200091a1010 */
[----:B------:R-:W-:Y:S02]  /*5f20*/  IADD3 R158, P5, PT, R16, UR62, RZ ;  /* 0x0000003e109e7c10 */ /* 0x000fe4000ffbe0ff */
[----:B------:R-:W-:Y:S01]  /*5f30*/  IADD3.X R133, PT, PT, R145, UR63, RZ, P4, !PT ;  /* 0x0000003f91857c10 */ /* 0x000fe2000a7fe4ff */
[----:B------:R4:W-:Y:S01]  /*5f40*/  LDGSTS.E [R239+0x4c00], desc[UR16][R140.64], P2 ;  /* 0x04c000008cef7fae */ /* 0x0009e200091a1010 */
[----:B-1----:R-:W-:-:S02]  /*5f50*/  IADD3 R134, P3, PT, R146, UR62, RZ ;  /* 0x0000003e92867c10 */ /* 0x002fc4000ff7e0ff */
[----:B------:R-:W-:Y:S01]  /*5f60*/  IADD3.X R159, PT, PT, R17, UR63, RZ, P5, !PT ;  /* 0x0000003f119f7c10 */ /* 0x000fe2000affe4ff */
[----:B------:R1:W-:Y:S01]  /*5f70*/  LDGSTS.E [R239+0x5000], desc[UR16][R142.64], P2 ;  /* 0x050000008eef7fae */ /* 0x0003e200091a1010 */
[----:B------:R-:W-:Y:S02]  /*5f80*/  IADD3.X R135, PT, PT, R147, UR63, RZ, P3, !PT ;  /* 0x0000003f93877c10 */ /* 0x000fe40009ffe4ff */
[----:B--2---:R-:W-:Y:S01]  /*5f90*/  IADD3 R136, P4, PT, R148, UR62, RZ ;  /* 0x0000003e94887c10 */ /* 0x004fe2000ff9e0ff */
[----:B------:R2:W-:Y:S01]  /*5fa0*/  LDGSTS.E [R239+0x5400], desc[UR16][R144.64], P2 ;  /* 0x0540000090ef7fae */ /* 0x0005e200091a1010 */
[----:B---3--:R-:W-:Y:S02]  /*5fb0*/  IADD3 R138, P3, PT, R34, UR62, RZ ;  /* 0x0000003e228a7c10 */ /* 0x008fe4000ff7e0ff */
[----:B------:R-:W-:Y:S01]  /*5fc0*/  IADD3.X R137, PT, PT, R149, UR63, RZ, P4, !PT ;  /* 0x0000003f95897c10 */ /* 0x000fe2000a7fe4ff */
[----:B------:R3:W-:Y:S01]  /*5fd0*/  LDGSTS.E [R239+0x5800], desc[UR16][R146.64], P2 ;  /* 0x0580000092ef7fae */ /* 0x0007e200091a1010 */
[----:B------:R-:W-:-:S02]  /*5fe0*/  IADD3.X R139, PT, PT, R35, UR63, RZ, P3, !PT ;  /* 0x0000003f238b7c10 */ /* 0x000fc40009ffe4ff */
[----:B----4-:R-:W-:Y:S01]  /*5ff0*/  IADD3 R140, P4, PT, R32, UR62, RZ ;  /* 0x0000003e208c7c10 */ /* 0x010fe2000ff9e0ff */
[----:B------:R4:W-:Y:S01]  /*6000*/  LDGSTS.E [R239+0x5c00], desc[UR16][R148.64], P2 ;  /* 0x05c0000094ef7fae */ /* 0x0009e200091a1010 */
[----:B-1----:R-:W-:Y:S02]  /*6010*/  IADD3 R142, P3, PT, R30, UR62, RZ ;  /* 0x0000003e1e8e7c10 */ /* 0x002fe4000ff7e0ff */
[----:B------:R-:W-:Y:S01]  /*6020*/  IADD3.X R141, PT, PT, R33, UR63, RZ, P4, !PT ;  /* 0x0000003f218d7c10 */ /* 0x000fe2000a7fe4ff */
[----:B------:R1:W-:Y:S01]  /*6030*/  LDGSTS.E [R239+0x6000], desc[UR16][R34.64], P2 ;  /* 0x0600000022ef7fae */ /* 0x0003e200091a1010 */
[----:B------:R-:W-:Y:S02]  /*6040*/  IADD3.X R143, PT, PT, R31, UR63, RZ, P3, !PT ;  /* 0x0000003f1f8f7c10 */ /* 0x000fe40009ffe4ff */
[----:B--2---:R-:W-:Y:S01]  /*6050*/  IADD3 R144, P4, PT, R28, UR62, RZ ;  /* 0x0000003e1c907c10 */ /* 0x004fe2000ff9e0ff */
[----:B------:R1:W-:Y:S01]  /*6060*/  LDGSTS.E [R239+0x6400], desc[UR16][R32.64], P2 ;  /* 0x0640000020ef7fae */ /* 0x0003e200091a1010 */
[----:B---3--:R-:W-:-:S02]  /*6070*/  IADD3 R146, P3, PT, R26, UR62, RZ ;  /* 0x0000003e1a927c10 */ /* 0x008fc4000ff7e0ff */
[----:B------:R-:W-:Y:S01]  /*6080*/  IADD3.X R145, PT, PT, R29, UR63, RZ, P4, !PT ;  /* 0x0000003f1d917c10 */ /* 0x000fe2000a7fe4ff */
[----:B------:R1:W-:Y:S01]  /*6090*/  LDGSTS.E [R239+0x6800], desc[UR16][R30.64], P2 ;  /* 0x068000001eef7fae */ /* 0x0003e200091a1010 */
[----:B------:R-:W-:Y:S02]  /*60a0*/  IADD3.X R147, PT, PT, R27, UR63, RZ, P3, !PT ;  /* 0x0000003f1b937c10 */ /* 0x000fe40009ffe4ff */
[----:B----4-:R-:W-:Y:S01]  /*60b0*/  IADD3 R148, P4, PT, R24, UR62, RZ ;  /* 0x0000003e18947c10 */ /* 0x010fe2000ff9e0ff */
[----:B------:R1:W-:Y:S01]  /*60c0*/  LDGSTS.E [R239+0x6c00], desc[UR16][R28.64], P2 ;  /* 0x06c000001cef7fae */ /* 0x0003e200091a1010 */
[----:B------:R-:W-:Y:S02]  /*60d0*/  IADD3 R150, P3, PT, R22, UR62, RZ ;  /* 0x0000003e16967c10 */ /* 0x000fe4000ff7e0ff */
[----:B------:R-:W-:Y:S01]  /*60e0*/  IADD3.X R149, PT, PT, R25, UR63, RZ, P4, !PT ;  /* 0x0000003f19957c10 */ /* 0x000fe2000a7fe4ff */
[----:B------:R1:W-:Y:S01]  /*60f0*/  LDGSTS.E [R239+0x7000], desc[UR16][R26.64], P2 ;  /* 0x070000001aef7fae */ /* 0x0003e200091a1010 */
[----:B------:R-:W-:-:S02]  /*6100*/  IADD3.X R151, PT, PT, R23, UR63, RZ, P3, !PT ;  /* 0x0000003f17977c10 */ /* 0x000fc40009ffe4ff */
[----:B------:R-:W-:Y:S01]  /*6110*/  IADD3 R152, P4, PT, R20, UR62, RZ ;  /* 0x0000003e14987c10 */ /* 0x000fe2000ff9e0ff */
[----:B------:R1:W-:Y:S01]  /*6120*/  LDGSTS.E [R239+0x7400], desc[UR16][R24.64], P2 ;  /* 0x0740000018ef7fae */ /* 0x0003e200091a1010 */
[----:B------:R-:W-:Y:S02]  /*6130*/  IADD3 R154, P3, PT, R12, UR62, RZ ;  /* 0x0000003e0c9a7c10 */ /* 0x000fe4000ff7e0ff */
[----:B------:R-:W-:Y:S01]  /*6140*/  IADD3.X R153, PT, PT, R21, UR63, RZ, P4, !PT ;  /* 0x0000003f15997c10 */ /* 0x000fe2000a7fe4ff */
[----:B------:R1:W-:Y:S01]  /*6150*/  LDGSTS.E [R239+0x7800], desc[UR16][R22.64], P2 ;  /* 0x0780000016ef7fae */ /* 0x0003e200091a1010 */
        /* <DEDUP_REMOVED lines=9> */
[----:B------:R-:W-:Y:S01]  /*61f0*/  IADD3 R168, P4, PT, R4, UR60, RZ ;  /* 0x0000003c04a87c10 */ /* 0x000fe2000ff9e0ff */
[----:B------:R-:W-:Y:S01]  /*6200*/  VIADD R4, R172, 0xffffffbf ;  /* 0xffffffbfac047836 */ /* 0x000fe20000000000 */
[----:B------:R-:W-:Y:S01]  /*6210*/  IADD3 R162, P5, PT, R10, UR62, RZ ;  /* 0x0000003e0aa27c10 */ /* 0x000fe2000ffbe0ff */
[----:B------:R1:W-:Y:S01]  /*6220*/  LDGSTS.E [R41+0x4a00], desc[UR16][R16.64], P2 ;  /* 0x04a0000010297fae */ /* 0x0003e200091a1010 */
[----:B------:R-:W-:Y:S01]  /*6230*/  IADD3.X R167, PT, PT, R7, UR61, RZ, P3, !PT ;  /* 0x0000003d07a77c10 */ /* 0x000fe20009ffe4ff */
[C---:B------:R-:W-:Y:S01]  /*6240*/  VIADD R6, R172.reuse, 0xffffffbd ;  /* 0xffffffbdac067836 */ /* 0x040fe20000000000 */
[----:B------:R-:W-:Y:S01]  /*6250*/  IADD3.X R169, PT, PT, R5, UR61, RZ, P4, !PT ;  /* 0x0000003d05a97c10 */ /* 0x000fe2000a7fe4ff */
[----:B------:R1:W-:Y:S01]  /*6260*/  LDGSTS.E [R41+0x4e00], desc[UR16][R10.64], P2 ;  /* 0x04e000000a297fae */ /* 0x0003e200091a1010 */
[C---:B------:R-:W-:Y:S01]  /*6270*/  VIADD R5, R172.reuse, 0xffffffbe ;  /* 0xffffffbeac057836 */ /* 0x040fe20000000000 */
[----:B------:R-:W-:Y:S01]  /*6280*/  IADD3.X R163, PT, PT, R11, UR63, RZ, P5, !PT ;  /* 0x0000003f0ba37c10 */ /* 0x000fe2000affe4ff */
[----:B------:R-:W-:Y:S01]  /*6290*/  VIADD R7, R172, 0xffffffbc ;  /* 0xffffffbcac077836 */ /* 0x000fe20000000000 */
[----:B------:R1:W-:Y:S01]  /*62a0*/  LDGSTS.E [R41+0x5200], desc[UR16][R54.64], P2 ;  /* 0x0520000036297fae */ /* 0x0003e200091a1010 */
[----:B------:R-:W-:-:S02]  /*62b0*/  ISETP.GE.U32.AND P4, PT, R6, 0x7fffff9e, PT ;  /* 0x7fffff9e0600780c */ /* 0x000fc40003f86070 */
[----:B------:R-:W-:Y:S01]  /*62c0*/  ISETP.GE.U32.AND P3, PT, R5, 0x7fffff9f, PT ;  /* 0x7fffff9f0500780c */ /* 0x000fe20003f66070 */
[----:B------:R1:W-:Y:S01]  /*62d0*/  LDGSTS.E [R41+0x5600], desc[UR16][R60.64], P2 ;  /* 0x056000003c297fae */ /* 0x0003e200091a1010 */
[----:B------:R-:W-:-:S03]  /*62e0*/  ISETP.GE.U32.AND P5, PT, R7, 0x7fffff9d, PT ;  /* 0x7fffff9d0700780c */ /* 0x000fc60003fa6070 */
[----:B------:R1:W-:Y:S04]  /*62f0*/  LDGSTS.E [R41+0x5a00], desc[UR16][R66.64], P2 ;  /* 0x05a0000042297fae */ /* 0x0003e800091a1010 */
        /* <DEDUP_REMOVED lines=8> */
[----:B------:R1:W-:Y:S01]  /*6380*/  LDGSTS.E [R41+0x7e00], desc[UR16][R122.64], P2 ;  /* 0x07e000007a297fae */ /* 0x0003e200091a1010 */
[----:B------:R-:W-:-:S03]  /*6390*/  IADD3 R164, P2, PT, R8, UR60, RZ ;  /* 0x0000003c08a47c10 */ /* 0x000fc6000ff5e0ff */
[----:B------:R-:W0:Y:S01]  /*63a0*/  LDGDEPBAR ;  /* 0x00000000000079af */ /* 0x000e220000000000 */
[----:B------:R-:W-:Y:S02]  /*63b0*/  IADD3.X R165, PT, PT, R9, UR61, RZ, P2, !PT ;  /* 0x0000003d09a57c10 */ /* 0x000fe400097fe4ff */
[----:B------:R-:W-:Y:S02]  /*63c0*/  ISETP.GE.U32.AND P2, PT, R4, 0x7fffffa0, PT ;  /* 0x7fffffa00400780c */ /* 0x000fe40003f46070 */
[----:B------:R-:W-:Y:S02]  /*63d0*/  P2R R4, PR, RZ, 0x1 ;  /* 0x00000001ff047803 */ /* 0x000fe40000000000 */
[----:B------:R-:W-:Y:S01]  /*63e0*/  ISETP.NE.AND P0, PT, R178, RZ, PT ;  /* 0x000000ffb200720c */ /* 0x000fe20003f05270 */
[----:B------:R-:W-:-:S04]  /*63f0*/  DEPBAR.LE SB0, 0x2 ;  /* 0x000080800000791a */ /* 0x000fc80000000000 */
[----:B------:R-:W-:Y:S06]  /*6400*/  BAR.SYNC.DEFER_BLOCKING 0x0 ;  /* 0x0000000000007b1d */ /* 0x000fec0000010000 */
[----:B-1----:R-:W-:Y:S05]  /*6410*/  @!P6 BRA `(.L_x_6) ;  /* 0x000000000024e947 */ /* 0x002fea0003800000 */
[----:B------:R-:W-:Y:S04]  /*6420*/  LDS.128 R4, [R173+0xc000] ;  /* 0x00c00000ad047984 */ /* 0x000fe80000000c00 */
[----:B------:R-:W-:Y:S04]  /*6430*/  LDS.128 R8, [R173+0xc010] ;  /* 0x00c01000ad087984 */ /* 0x000fe80000000c00 */
[----:B------:R-:W-:Y:S04]  /*6440*/  LDS.128 R12, [R173+0xc020] ;  /* 0x00c02000ad0c7984 */ /* 0x000fe80000000c00 */
[----:B------:R-:W-:Y:S04]  /*6450*/  LDS.128 R16, [R173+0xc030] ;  /* 0x00c03000ad107984 */ /* 0x000fe80000000c00 */
[----:B------:R-:W-:Y:S04]  /*6460*/  LDS.128 R20, [R173+0xc040] ;  /* 0x00c04000ad147984 */ /* 0x000fe80000000c00 */
[----:B------:R-:W-:Y:S04]  /*6470*/  LDS.128 R24, [R173+0xc050] ;  /* 0x00c05000ad187984 */ /* 0x000fe80000000c00 */
[----:B------:R-:W-:Y:S04]  /*6480*/  LDS.128 R28, [R173+0xc060] ;  /* 0x00c06000ad1c7984 */ /* 0x000fe80000000c00 */
[----:B------:R-:W1:Y:S02]  /*6490*/  LDS.128 R32, [R173+0xc070] ;  /* 0x00c07000ad207984 */ /* 0x000e640000000c00 */
[----:B-1----:R1:W-:Y:S02]  /*64a0*/  STTM.x32 tmem[UR11+0x80], R4 ;  /* 0x00008004000079ed */ /* 0x0023e400082c000b */
.L_x_6:
[----:B------:R-:W-:Y:S01]  /*64b0*/  ISETP.LT.OR P6, PT, R170, 0x20, P1 ;  /* 0x00000020aa00780c */ /* 0x000fe20000fc1670 */
[----:B------:R-:W2:Y:S02]  /*64c0*/  FENCE.VIEW.ASYNC.T ;  /* 0x00000000000073c6 */ /* 0x000ea40000000200 */
[----:B--2---:R-:W-:Y:S10]  /*64d0*/  BAR.SYNC.DEFER_BLOCKING 0x0 ;  /* 0x0000000000007b1d */ /* 0x004ff40000010000 */
[----:B------:R-:W-:Y:S05]  /*64e0*/  @P6 BRA `(.L_x_7) ;  /* 0x0000000000706947 */ /* 0x000fea0003800000 */
[----:B------:R-:W-:Y:S01]  /*64f0*/  USHF.R.U32.HI UR6, URZ, 0x4, UR10 ;  /* 0x00000004ff067899 */ /* 0x000fe2000801160a */
[----:B------:R-:W-:Y:S01]  /*6500*/  UMOV UR4, URZ ;  /* 0x000000ff00047c82 */ /* 0x000fe20008000000 */
[----:B------:R-:W-:Y:S02]  /*6510*/  UIADD3 UR68, UPT, UPT, UR15, 0x88, URZ ;  /* 0x000000880f447890 */ /* 0x000fe4000fffe0ff */
[----:B------:R-:W-:Y:S02]  /*6520*/  USGXT.U32 UR6, UR6, 0xe ;  /* 0x0000000e0606789a */ /* 0x000fe40008000000 */
[----:B------:R-:W-:Y:S02]  /*6530*/  UIADD3 UR69, UPT, UPT, UR15, 0x90, URZ ;  /* 0x000000900f457890 */ /* 0x000fe4000fffe0ff */
[----:B------:R-:W-:Y:S02]  /*6540*/  UIADD3 UR8, UP1, UPT, UR6, 0x2, URZ ;  /* 0x0000000206087890 */ /* 0x000fe4000ff3e0ff */
[----:B------:R-:W-:-:S02]  /*6550*/  UIADD3 UR70, UPT, UPT, UR15, 0x98, URZ ;  /* 0x000000980f467890 */ /* 0x000fc4000fffe0ff */
[----:B------:R-:W-:Y:S01]  /*6560*/  UIADD3.X UR9, UPT, UPT, UR4, 0x40004040, URZ, UP1, !UPT ;  /* 0x4000404004097890 */ /* 0x000fe20008ffe4ff */
[----:B------:R-:W-:Y:S01]  /*6570*/  UMOV UR18, 0x0 ;  /* 0x0000000000127882 */ /* 0x000fe20000000000 */
[----:B------:R-:W-:Y:S02]  /*6580*/  UMOV UR19, 0x8200910 ;  /* 0x0820091000137882 */ /* 0x000fe40000000000 */
[----:B------:R-:W-:Y:S02]  /*6590*/  UIADD3.64 UR22, UPT, UPT, UR8, 0x2, URZ ;  /* 0x0000000208167897 */ /* 0x000fe4000fffe0ff */
[----:B------:R-:W-:Y:S01]  /*65a0*/  UIADD3.64 UR24, UPT, UPT, UR8, 0x4, URZ ;  /* 0x0000000408187897 */ /* 0x000fe2000fffe0ff */
[----:B------:R-:W-:Y:S01]  /*65b0*/  UMOV UR7, 0x40004040 ;  /* 0x4000404000077882 */ /* 0x000fe20000000000 */
[----:B------:R-:W-:Y:S01]  /*65c0*/  UMOV UR20, 0x0 ;  /* 0x0000000000147882 */ /* 0x000fe20000000000 */
[----:B------:R-:W-:Y:S01]  /*65d0*/  UMOV UR21, 0x8200910 ;  /* 0x0820091000157882 */ /* 0x000fe20000000000 */
[----:B------:R-:W-:Y:S01]  /*65e0*/  UMOV UR26, 0x0 ;  /* 0x00000000001a7882 */ /* 0x000fe20000000000 */
[----:B------:R-:W-:Y:S01]  /*65f0*/  UMOV UR27, 0x8200910 ;  /* 0x08200910001b7882 */ /* 0x000fe20000000000 */
[----:B------:R-:W-:Y:S01]  /*6600*/  UMOV UR4, UR14 ;  /* 0x0000000e00047c82 */ /* 0x000fe20008000000 */
[----:B------:R-:W-:Y:S01]  /*6610*/  UMOV UR5, URZ ;  /* 0x000000ff00057c82 */ /* 0x000fe20008000000 */
[----:B------:R2:W-:Y:S01]  /*6620*/  UTCHMMA tmem[UR64], gdesc[UR6], tmem[UR15], tmem[UR18], idesc[UR19], !UPT ;  /* 0x00ff1206400079ea */ /* 0x0005e2000f80000f */
[----:B------:R-:W-:Y:S01]  /*6630*/  UMOV UR28, 0x0 ;  /* 0x00000000001c7882 */ /* 0x000fe20000000000 */
[----:B------:R-:W-:Y:S01]  /*6640*/  UMOV UR29, 0x8200910 ;  /* 0x08200910001d7882 */ /* 0x000fe20000000000 */
[----:B------:R2:W-:Y:S01]  /*6650*/  UTCHMMA tmem[UR68], gdesc[UR8], tmem[UR15], tmem[UR20], idesc[UR21], UPT ;  /* 0x00ff1408440079ea */ /* 0x0005e2000b80000f */
[----:B------:R-:W-:Y:S01]  /*6660*/  UMOV UR4, UR4 ;  /* 0x0000000400047c82 */ /* 0x000fe20008000000 */
[----:B------:R2:W-:Y:S01]  /*6670*/  UTCHMMA tmem[UR69], gdesc[UR22], tmem[UR15], tmem[UR26], idesc[UR27], UPT ;  /* 0x00ff1a16450079ea */ /* 0x0005e2000b80000f */
[----:B------:R2:W-:Y:S01]  /*6680*/  UTCHMMA tmem[UR70], gdesc[UR24], tmem[UR15], tmem[UR28], idesc[UR29], UPT ;  /* 0x00ff1c18460079ea */ /* 0x0005e2000b80000f */
[----:B------:R2:W-:Y:S01]  /*6690*/  UTCBAR [UR4], URZ ;  /* 0x000000ff040073e9 */ /* 0x0005e200080000ff */
[----:B------:R-:W-:Y:S01]  /*66a0*/  NOP ;  /* 0x0000000000007918 */ /* 0x000fe20000000000 */
.L_x_7:
[----:B------:R-:W-:Y:S01]  /*66b0*/  BAR.SYNC.DEFER_BLOCKING 0x0 ;  /* 0x0000000000007b1d */ /* 0x000fe20000010000 */
[C---:B-1----:R-:W-:Y:S02]  /*66c0*/  VIADD R4, R172.reuse, 0xffffffba ;  /* 0xffffffbaac047836 */ /* 0x042fe40000000000 */
[C---:B------:R-:W-:Y:S02]  /*66d0*/  VIADD R5, R172.reuse, 0xffffffb9 ;  /* 0xffffffb9ac057836 */ /* 0x040fe40000000000 */
[C---:B------:R-:W-:Y:S01]  /*66e0*/  VIADD R11, R172.reuse, 0xffffffa4 ;  /* 0xffffffa4ac0b7836 */ /* 0x040fe20000000000 */
[----:B--2---:R-:W-:Y:S01]  /*66f0*/  UMOV UR4, URZ ;  /* 0x000000ff00047c82 */ /* 0x004fe20008000000 */
[C---:B------:R-:W-:Y:S02]  /*6700*/  VIADD R16, R172.reuse, 0xffffffa3 ;  /* 0xffffffa3ac107836 */ /* 0x040fe40000000000 */
[C---:B------:R-:W-:Y:S02]  /*6710*/  VIADD R12, R172.reuse, 0xffffffa7 ;  /* 0xffffffa7ac0c7836 */ /* 0x040fe40000000000 */
[----:B------:R-:W-:-:S02]  /*6720*/  VIADD R15, R172, 0xffffffb4 ;  /* 0xffffffb4ac0f7836 */ /* 0x000fc40000000000 */
[----:B------:R-:W-:Y:S01]  /*6730*/  VIADD R18, R172, 0xffffffaf ;  /* 0xffffffafac127836 */ /* 0x000fe20000000000 */
[----:B------:R-:W-:Y:S01]  /*6740*/  @!PT LDS RZ, [RZ] ;  /* 0x00000000fffff984 */ /* 0x000fe20000000800 */
[----:B------:R-:W-:Y:S01]  /*6750*/  @!PT LDS RZ, [RZ] ;  /* 0x00000000fffff984 */ /* 0x000fe20000000800 */
[----:B------:R-:W-:Y:S01]  /*6760*/  @!PT LDS RZ, [RZ] ;  /* 0x00000000fffff984 */ /* 0x000fe20000000800 */
[----:B------:R-:W-:Y:S01]  /*6770*/  LDGSTS.E [R173+0xc000], desc[UR16][R42.64], !P2 ;  /* 0x0c0000002aad7fae */ /* 0x000fe2000d1a1010 */
[----:B------:R-:W-:-:S03]  /*6780*/  ISETP.GE.U32.AND P2, PT, R180, 0x7fffff9c, PT ;  /* 0x7fffff9cb400780c */ /* 0x000fc60003f46070 */
[----:B------:R1:W-:Y:S01]  /*6790*/  LDGSTS.E [R173+0xc004], desc[UR16][R44.64], !P3 ;  /* 0x0c0040002cad7fae */ /* 0x0003e2000d9a1010 */
[----:B------:R-:W-:Y:S01]  /*67a0*/  ISETP.GE.U32.AND P3, PT, R4, 0x7fffff9b, PT ;  /* 0x7fffff9b0400780c */ /* 0x000fe20003f66070 */
[C---:B------:R-:W-:Y:S02]  /*67b0*/  VIADD R4, R172.reuse, 0xffffffb8 ;  /* 0xffffffb8ac047836 */ /* 0x040fe40000000000 */
[----:B------:R2:W-:Y:S01]  /*67c0*/  LDGSTS.E [R173+0xc008], desc[UR16][R46.64], !P4 ;  /* 0x0c0080002ead7fae */ /* 0x0005e2000e1a1010 */
[----:B------:R-:W-:Y:S01]  /*67d0*/  ISETP.GE.U32.AND P4, PT, R5, 0x7fffff9a, PT ;  /* 0x7fffff9a0500780c */ /* 0x000fe20003f86070 */
[----:B------:R-:W-:Y:S02]  /*67e0*/  VIADD R5, R172, 0xffffffb7 ;  /* 0xffffffb7ac057836 */ /* 0x000fe40000000000 */
[----:B------:R2:W-:Y:S01]  /*67f0*/  LDGSTS.E [R173+0xc00c], desc[UR16][R48.64], !P5 ;  /* 0x0c00c00030ad7fae */ /* 0x0005e2000e9a1010 */
[----:B------:R-:W-:Y:S01]  /*6800*/  ISETP.GE.U32.AND P5, PT, R4, 0x7fffff99, PT ;  /* 0x7fffff990400780c */ /* 0x000fe20003fa6070 */
[----:B------:R-:W-:-:S02]  /*6810*/  VIADD R4, R172, 0xffffffb6 ;  /* 0xffffffb6ac047836 */ /* 0x000fc40000000000 */
[----:B------:R2:W-:Y:S01]  /*6820*/  LDGSTS.E [R173+0xc010], desc[UR16][R50.64], !P2 ;  /* 0x0c01000032ad7fae */ /* 0x0005e2000d1a1010 */
[----:B------:R-:W-:Y:S01]  /*6830*/  ISETP.GE.U32.AND P2, PT, R5, 0x7fffff98, PT ;  /* 0x7fffff980500780c */ /* 0x000fe20003f46070 */
[----:B------:R-:W-:Y:S02]  /*6840*/  VIADD R5, R172, 0xffffffb5 ;  /* 0xffffffb5ac057836 */ /* 0x000fe40000000000 */
[----:B------:R2:W-:Y:S01]  /*6850*/  LDGSTS.E [R173+0xc014], desc[UR16][R52.64], !P3 ;  /* 0x0c01400034ad7fae */ /* 0x0005e2000d9a1010 */
[----:B------:R-:W-:Y:S01]  /*6860*/  ISETP.GE.U32.AND P3, PT, R4, 0x7fffff97, PT ;  /* 0x7fffff970400780c */ /* 0x000fe20003f66070 */
[C---:B------:R-:W-:Y:S02]  /*6870*/  VIADD R4, R172.reuse, 0xffffffad ;  /* 0xffffffadac047836 */ /* 0x040fe40000000000 */
[----:B------:R2:W-:Y:S01]  /*6880*/  LDGSTS.E [R173+0xc018], desc[UR16][R56.64], !P4 ;  /* 0x0c01800038ad7fae */ /* 0x0005e2000e1a1010 */
[----:B------:R-:W-:Y:S01]  /*6890*/  ISETP.GE.U32.AND P4, PT, R5, 0x7fffff96, PT ;  /* 0x7fffff960500780c */ /* 0x000fe20003f86070 */
[----:B------:R-:W-:-:S02]  /*68a0*/  VIADD R5, R172, 0xffffffac ;  /* 0xffffffacac057836 */ /* 0x000fc40000000000 */
[----:B------:R2:W-:Y:S01]  /*68b0*/  LDGSTS.E [R173+0xc01c], desc[UR16][R58.64], !P5 ;  /* 0x0c01c0003aad7fae */ /* 0x0005e2000e9a1010 */
[----:B-1----:R-:W-:Y:S02]  /*68c0*/  VIADD R44, R172, 0xffffffa0 ;  /* 0xffffffa0ac2c7836 */ /* 0x002fe40000000000 */
[----:B------:R-:W-:Y:S01]  /*68d0*/  ISETP.GE.U32.AND P5, PT, R5, 0x7fffff8d, PT ;  /* 0x7fffff8d0500780c */ /* 0x000fe20003fa6070 */
[----:B------:R2:W-:Y:S01]  /*68e0*/  LDGSTS.E [R173+0xc020], desc[UR16][R62.64], !P2 ;  /* 0x0c0200003ead7fae */ /* 0x0005e2000d1a1010 */
[----:B------:R-:W-:Y:S01]  /*68f0*/  ISETP.GE.U32.AND P2, PT, R4, 0x7fffff8e, PT ;  /* 0x7fffff8e0400780c */ /* 0x000fe20003f46070 */
[C---:B------:R-:W-:Y:S01]  /*6900*/  VIADD R4, R172.reuse, 0xffffffae ;  /* 0xffffffaeac047836 */ /* 0x040fe20000000000 */
[----:B------:R-:W-:Y:S01]  /*6910*/  SEL R7, RZ, 0x1, P5 ;  /* 0x00000001ff077807 */ /* 0x000fe20002800000 */
[----:B------:R-:W-:Y:S01]  /*6920*/  VIADD R5, R172, 0xffffffa8 ;  /* 0xffffffa8ac057836 */ /* 0x000fe20000000000 */
[----:B------:R2:W-:Y:S01]  /*6930*/  LDGSTS.E [R173+0xc024], desc[UR16][R64.64], !P3 ;  /* 0x0c02400040ad7fae */ /* 0x0005e2000d9a1010 */
[----:B------:R-:W-:-:S02]  /*6940*/  SEL R8, RZ, 0x1fffe, P2 ;  /* 0x0001fffeff087807 */ /* 0x000fc40001000000 */
[----:B------:R-:W-:Y:S01]  /*6950*/  ISETP.GE.U32.AND P6, PT, R4, 0x7fffff8f, PT ;  /* 0x7fffff8f0400780c */ /* 0x000fe20003fc6070 */
[C---:B------:R-:W-:Y:S01]  /*6960*/  VIADD R4, R172.reuse, 0xffffffa9 ;  /* 0xffffffa9ac047836 */ /* 0x040fe20000000000 */
[----:B------:R-:W-:Y:S01]  /*6970*/  ISETP.GE.U32.AND P3, PT, R5, 0x7fffff89, PT ;  /* 0x7fffff890500780c */ /* 0x000fe20003f66070 */
[----:B------:R-:W-:Y:S01]  /*6980*/  VIADD R5, R172, 0xffffffaa ;  /* 0xffffffaaac057836 */ /* 0x000fe20000000000 */
[----:B------:R-:W-:Y:S01]  /*6990*/  SEL R6, RZ, 0x4, P6 ;  /* 0x00000004ff067807 */ /* 0x000fe20003000000 */
[----:B------:R-:W-:Y:S01]  /*69a0*/  IMAD.IADD R7, R7, 0x1, R8 ;  /* 0x0000000107077824 */ /* 0x000fe200078e0208 */
[----:B------:R-:W-:Y:S01]  /*69b0*/  ISETP.GE.U32.AND P5, PT, R4, 0x7fffff8a, PT ;  /* 0x7fffff8a0400780c */ /* 0x000fe20003fa6070 */
[C---:B------:R-:W-:Y:S01]  /*69c0*/  VIADD R4, R172.reuse, 0xffffffab ;  /* 0xffffffabac047836 */ /* 0x040fe20000000000 */
[----:B------:R-:W-:Y:S01]  /*69d0*/  SEL R9, RZ, 0x1, P3 ;  /* 0x00000001ff097807 */ /* 0x000fe20001800000 */
[C---:B------:R-:W-:Y:S01]  /*69e0*/  VIADD R8, R172.reuse, 0xffffffb3 ;  /* 0xffffffb3ac087836 */ /* 0x040fe20000000000 */
[----:B------:R-:W-:Y:S01]  /*69f0*/  ISETP.GE.U32.AND P3, PT, R11, 0x7fffff85, PT ;  /* 0x7fffff850b00780c */ /* 0x000fe20003f66070 */
[C---:B------:R-:W-:Y:S01]  /*6a00*/  VIADD R11, R172.reuse, 0xffffffa6 ;  /* 0xffffffa6ac0b7836 */ /* 0x040fe20000000000 */
[----:B------:R-:W-:Y:S01]  /*6a10*/  ISETP.GE.U32.AND P2, PT, R5, 0x7fffff8b, PT ;  /* 0x7fffff8b0500780c */ /* 0x000fe20003f46070 */
[----:B------:R-:W-:Y:S01]  /*6a20*/  VIADD R5, R172, 0xffffffa5 ;  /* 0xffffffa5ac057836 */ /* 0x000fe20000000000 */
[----:B------:R-:W-:Y:S01]  /*6a30*/  ISETP.GE.U32.AND P6, PT, R4, 0x7fffff8c, PT ;  /* 0x7fffff8c0400780c */ /* 0x000fe20003fc6070 */
[----:B------:R2:W-:Y:S01]  /*6a40*/  LDGSTS.E [R173+0xc028], desc[UR16][R68.64], !P4 ;  /* 0x0c02800044ad7fae */ /* 0x0005e2000e1a1010 */
[----:B------:R-:W-:-:S02]  /*6a50*/  SEL R4, RZ, 0x4, P2 ;  /* 0x00000004ff047807 */ /* 0x000fc40001000000 */
[----:B------:R-:W-:Y:S01]  /*6a60*/  ISETP.GE.U32.AND P2, PT, R11, 0x7fffff87, PT ;  /* 0x7fffff870b00780c */ /* 0x000fe20003f46070 */
[----:B------:R-:W-:Y:S01]  /*6a70*/  VIADD R11, R172, 0xffffffa1 ;  /* 0xffffffa1ac0b7836 */ /* 0x000fe20000000000 */
[----:B------:R-:W-:Y:S02]  /*6a80*/  SEL R13, RZ, 0x1, P3 ;  /* 0x00000001ff0d7807 */ /* 0x000fe40001800000 */
[----:B------:R-:W-:Y:S02]  /*6a90*/  SEL R10, RZ, 0x1fffe, P5 ;  /* 0x0001fffeff0a7807 */ /* 0x000fe40002800000 */
[----:B------:R-:W-:Y:S02]  /*6aa0*/  ISETP.GE.U32.AND P3, PT, R11, 0x7fffff82, PT ;  /* 0x7fffff820b00780c */ /* 0x000fe40003f66070 */
[----:B------:R-:W-:Y:S01]  /*6ab0*/  SEL R11, RZ, 0x4, P2 ;  /* 0x00000004ff0b7807 */ /* 0x000fe20001000000 */
[----:B------:R-:W-:Y:S01]  /*6ac0*/  IMAD.IADD R9, R9, 0x1, R10 ;  /* 0x0000000109097824 */ /* 0x000fe200078e020a */
[----:B------:R-:W-:-:S02]  /*6ad0*/  ISETP.GE.U32.AND P2, PT, R44, 0x7fffff81, PT ;  /* 0x7fffff812c00780c */ /* 0x000fc40003f46070 */
[----:B------:R-:W-:Y:S02]  /*6ae0*/  ISETP.GE.U32.AND P5, PT, R5, 0x7fffff86, PT ;  /* 0x7fffff860500780c */ /* 0x000fe40003fa6070 */
[----:B------:R-:W-:Y:S02]  /*6af0*/  SEL R17, RZ, 0x1fffe, P3 ;  /* 0x0001fffeff117807 */ /* 0x000fe40001800000 */
[----:B------:R-:W-:Y:S02]  /*6b00*/  SEL R5, RZ, 0x7fff8, P6 ;  /* 0x0007fff8ff057807 */ /* 0x000fe40003000000 */
[----:B------:R-:W-:Y:S02]  /*6b10*/  ISETP.GE.U32.AND P3, PT, R16, 0x7fffff84, PT ;  /* 0x7fffff841000780c */ /* 0x000fe40003f66070 */
[----:B------:R-:W-:Y:S01]  /*6b20*/  ISETP.GE.U32.AND P6, PT, R12, 0x7fffff88, PT ;  /* 0x7fffff880c00780c */ /* 0x000fe20003fc6070 */
[----:B------:R-:W-:Y:S01]  /*6b30*/  VIADD R12, R172, 0xffffffa2 ;  /* 0xffffffa2ac0c7836 */ /* 0x000fe20000000000 */
[----:B------:R-:W-:-:S02]  /*6b40*/  SEL R16, RZ, 0x1, P2 ;  /* 0x00000001ff107807 */ /* 0x000fc40001000000 */
[----:B------:R-:W-:Y:S02]  /*6b50*/  SEL R14, RZ, 0x1fffe, P5 ;  /* 0x0001fffeff0e7807 */ /* 0x000fe40002800000 */
[----:B------:R-:W-:Y:S01]  /*6b60*/  ISETP.GE.U32.AND P5, PT, R12, 0x7fffff83, PT ;  /* 0x7fffff830c00780c */ /* 0x000fe20003fa6070 */
[----:B------:R-:W-:Y:S01]  /*6b70*/  IMAD.IADD R16, R16, 0x1, R17 ;  /* 0x0000000110107824 */ /* 0x000fe200078e0211 */
[----:B------:R-:W-:Y:S01]  /*6b80*/  SEL R12, RZ, 0x7fff8, P6 ;  /* 0x0007fff8ff0c7807 */ /* 0x000fe20003000000 */
[----:B------:R-:W-:Y:S01]  /*6b90*/  IMAD.IADD R13, R13, 0x1, R14 ;  /* 0x000000010d0d7824 */ /* 0x000fe200078e020e */
[----:B------:R-:W-:Y:S02]  /*6ba0*/  LOP3.LUT R9, R9, 0x3, RZ, 0xc0, !PT ;  /* 0x0000000309097812 */ /* 0x000fe400078ec0ff */
[----:B------:R-:W-:Y:S02]  /*6bb0*/  ISETP.GE.U32.AND P6, PT, R15, 0x7fffff95, PT ;  /* 0x7fffff950f00780c */ /* 0x000fe40003fc6070 */
[----:B------:R-:W-:-:S02]  /*6bc0*/  SEL R15, RZ, 0x4, P5 ;  /* 0x00000004ff0f7807 */ /* 0x000fc40002800000 */
[----:B------:R-:W-:Y:S02]  /*6bd0*/  SEL R10, RZ, 0x7fff8, P3 ;  /* 0x0007fff8ff0a7807 */ /* 0x000fe40001800000 */
[----:B------:R-:W-:Y:S02]  /*6be0*/  LOP3.LUT R16, R16, 0x3, RZ, 0xc0, !PT ;  /* 0x0000000310107812 */ /* 0x000fe400078ec0ff */
[----:B------:R-:W-:Y:S02]  /*6bf0*/  IADD3 R4, PT, PT, R9, R5, R4 ;  /* 0x0000000509047210 */ /* 0x000fe40007ffe004 */
[----:B------:R-:W-:Y:S02]  /*6c00*/  ISETP.GE.U32.AND P3, PT, R18, 0x7fffff90, PT ;  /* 0x7fffff901200780c */ /* 0x000fe40003f66070 */
[----:B------:R-:W-:Y:S01]  /*6c10*/  LOP3.LUT R13, R13, 0x3, RZ, 0xc0, !PT ;  /* 0x000000030d0d7812 */ /* 0x000fe200078ec0ff */
[----:B------:R-:W-:Y:S01]  /*6c20*/  IMAD.SHL.U32 R4, R4, 0x100, RZ ;  /* 0x0000010004047824 */ /* 0x000fe200078e00ff */
[----:B------:R-:W-:Y:S01]  /*6c30*/  IADD3 R10, PT, PT, R16, R10, R15 ;  /* 0x0000000a100a7210 */ /* 0x000fe20007ffe00f */
[----:B------:R2:W-:Y:S01]  /*6c40*/  LDGSTS.E [R173+0xc02c], desc[UR16][R70.64], !P6 ;  /* 0x0c02c00046ad7fae */ /* 0x0005e2000f1a1010 */
[----:B------:R-:W-:-:S02]  /*6c50*/  IADD3 R11, PT, PT, R13, R12, R11 ;  /* 0x0000000c0d0b7210 */ /* 0x000fc40007ffe00b */
[----:B------:R-:W-:Y:S02]  /*6c60*/  SEL R5, RZ, 0x7fff8, P3 ;  /* 0x0007fff8ff057807 */ /* 0x000fe40001800000 */
[----:B------:R-:W-:Y:S02]  /*6c70*/  LOP3.LUT R7, R7, 0x3, RZ, 0xc0, !PT ;  /* 0x0000000307077812 */ /* 0x000fe400078ec0ff */
[----:B------:R-:W-:Y:S02]  /*6c80*/  LOP3.LUT R10, R10, 0xf, RZ, 0xc0, !PT ;  /* 0x0000000f0a0a7812 */ /* 0x000fe400078ec0ff */
[----:B------:R-:W-:Y:S01]  /*6c90*/  IADD3 R5, PT, PT, R7, R5, R6 ;  /* 0x0000000507057210 */ /* 0x000fe20007ffe006 */
[----:B------:R-:W-:Y:S01]  /*6ca0*/  VIADD R6, R172, 0xffffffb2 ;  /* 0xffffffb2ac067836 */ /* 0x000fe20000000000 */
[----:B------:R-:W-:Y:S01]  /*6cb0*/  LOP3.LUT R4, R4, 0xf00, RZ, 0xe2, !PT ;  /* 0x00000f0004047812 */ /* 0x000fe200078ee2ff */
[----:B------:R-:W-:Y:S01]  /*6cc0*/  IMAD R10, R11, 0x10, R10 ;  /* 0x000000100b0a7824 */ /* 0x000fe200078e020a */
[----:B------:R-:W-:-:S02]  /*6cd0*/  ISETP.GE.U32.AND P3, PT, R8, 0x7fffff94, PT ;  /* 0x7fffff940800780c */ /* 0x000fc40003f66070 */
[----:B------:R-:W-:Y:S01]  /*6ce0*/  ISETP.GE.U32.AND P5, PT, R6, 0x7fffff93, PT ;  /* 0x7fffff930600780c */ /* 0x000fe20003fa6070 */
[----:B------:R-:W-:Y:S01]  /*6cf0*/  IMAD R5, R5, 0x1000, R4 ;  /* 0x0000100005057824 */ /* 0x000fe200078e0204 */
[----:B------:R-:W-:Y:S01]  /*6d00*/  LOP3.LUT R10, R10, 0xff, RZ, 0xc0, !PT ;  /* 0x000000ff0a0a7812 */ /* 0x000fe200078ec0ff */
[C---:B------:R-:W-:Y:S02]  /*6d10*/  VIADD R4, R172.reuse, 0xffffffb1 ;  /* 0xffffffb1ac047836 */ /* 0x040fe40000000000 */
[----:B------:R-:W-:Y:S02]  /*6d20*/  VIADD R172, R172, 0xffffffb0 ;  /* 0xffffffb0acac7836 */ /* 0x000fe40000000000 */
[----:B------:R-:W-:Y:S01]  /*6d30*/  IMAD.IADD R5, R5, 0x1, R10 ;  /* 0x0000000105057824 */ /* 0x000fe200078e020a */
[----:B------:R-:W-:Y:S02]  /*6d40*/  ISETP.GE.U32.AND P4, PT, R4, 0x7fffff92, PT ;  /* 0x7fffff920400780c */ /* 0x000fe40003f86070 */
[----:B------:R-:W-:Y:S01]  /*6d50*/  ISETP.GE.U32.AND P6, PT, R172, 0x7fffff91, PT ;  /* 0x7fffff91ac00780c */ /* 0x000fe20003fc6070 */
[----:B------:R2:W-:Y:S01]  /*6d60*/  LDGSTS.E [R173+0xc030], desc[UR16][R74.64], !P3 ;  /* 0x0c0300004aad7fae */ /* 0x0005e2000d9a1010 */
[----:B------:R-:W-:-:S02]  /*6d70*/  LOP3.LUT R23, R5, 0xffff, RZ, 0xc0, !PT ;  /* 0x0000ffff05177812 */ /* 0x000fc400078ec0ff */
[----:B------:R-:W-:Y:S01]  /*6d80*/  IADD3 R4, P3, PT, R54, UR62, RZ ;  /* 0x0000003e36047c10 */ /* 0x000fe2000ff7e0ff */
[----:B------:R2:W-:Y:S01]  /*6d90*/  LDGSTS.E [R173+0xc034], desc[UR16][R76.64], !P5 ;  /* 0x0c0340004cad7fae */ /* 0x0005e2000e9a1010 */
[--C-:B------:R-:W-:Y:S02]  /*6da0*/  SHF.R.U32.HI R6, RZ, 0xf, R23.reuse ;  /* 0x0000000fff067819 */ /* 0x100fe40000011617 */
[----:B------:R-:W-:Y:S02]  /*6db0*/  SHF.R.U32.HI R7, RZ, 0xe, R23 ;  /* 0x0000000eff077819 */ /* 0x000fe40000011617 */
[----:B------:R-:W-:Y:S01]  /*6dc0*/  IADD3.X R5, PT, PT, R55, UR63, RZ, P3, !PT ;  /* 0x0000003f37057c10 */ /* 0x000fe20009ffe4ff */
[----:B------:R2:W-:Y:S01]  /*6dd0*/  LDGSTS.E [R173+0xc038], desc[UR16][R80.64], !P4 ;  /* 0x0c03800050ad7fae */ /* 0x0005e2000e1a1010 */
[----:B------:R-:W-:Y:S02]  /*6de0*/  LOP3.LUT P3, RZ, R6, 0x1, RZ, 0xc0, !PT ;  /* 0x0000000106ff7812 */ /* 0x000fe4000786c0ff */
[----:B------:R-:W-:Y:S01]  /*6df0*/  LOP3.LUT P5, RZ, R7, 0x1, RZ, 0xc0, !PT ;  /* 0x0000000107ff7812 */ /* 0x000fe200078ac0ff */
[----:B------:R2:W-:Y:S01]  /*6e00*/  LDGSTS.E [R173+0xc03c], desc[UR16][R82.64], !P6 ;  /* 0x0c03c00052ad7fae */ /* 0x0005e2000f1a1010 */
[----:B------:R-:W-:-:S02]  /*6e10*/  IADD3 R8, P4, PT, R66, UR62, RZ ;  /* 0x0000003e42087c10 */ /* 0x000fc4000ff9e0ff */
[--C-:B------:R-:W-:Y:S02]  /*6e20*/  SHF.R.U32.HI R11, RZ, 0xd, R23.reuse ;  /* 0x0000000dff0b7819 */ /* 0x100fe40000011617 */
[----:B------:R-:W-:Y:S02]  /*6e30*/  IADD3.X R9, PT, PT, R67, UR63, RZ, P4, !PT ;  /* 0x0000003f43097c10 */ /* 0x000fe4000a7fe4ff */
[----:B------:R-:W-:Y:S02]  /*6e40*/  LOP3.LUT P4, RZ, R11, 0x1, RZ, 0xc0, !PT ;  /* 0x000000010bff7812 */ /* 0x000fe4000788c0ff */
[--C-:B------:R-:W-:Y:S01]  /*6e50*/  SHF.R.U32.HI R12, RZ, 0xc, R23.reuse ;  /* 0x0000000cff0c7819 */ /* 0x100fe20000011617 */
[----:B------:R2:W-:Y:S01]  /*6e60*/  LDGSTS.E [R173+0xc040], desc[UR16][R86.64], P3 ;  /* 0x0c04000056ad7fae */ /* 0x0005e200099a1010 */
[----:B------:R-:W-:Y:S02]  /*6e70*/  SHF.R.U32.HI R13, RZ, 0xb, R23 ;  /* 0x0000000bff0d7819 */ /* 0x000fe40000011617 */
[----:B------:R-:W-:Y:S01]  /*6e80*/  LOP3.LUT P3, RZ, R12, 0x1, RZ, 0xc0, !PT ;  /* 0x000000010cff7812 */ /* 0x000fe2000786c0ff */
[----:B------:R2:W-:Y:S01]  /*6e90*/  LDGSTS.E [R173+0xc044], desc[UR16][R88.64], P5 ;  /* 0x0c04400058ad7fae */ /* 0x0005e2000a9a1010 */
[----:B------:R-:W-:-:S02]  /*6ea0*/  LOP3.LUT P5, RZ, R13, 0x1, RZ, 0xc0, !PT ;  /* 0x000000010dff7812 */ /* 0x000fc400078ac0ff */
[--C-:B------:R-:W-:Y:S02]  /*6eb0*/  SHF.R.U32.HI R13, RZ, 0xa, R23.reuse ;  /* 0x0000000aff0d7819 */ /* 0x100fe40000011617 */
[--C-:B------:R-:W-:Y:S01]  /*6ec0*/  SHF.R.U32.HI R14, RZ, 0x9, R23.reuse ;  /* 0x00000009ff0e7819 */ /* 0x100fe20000011617 */
[----:B------:R2:W-:Y:S01]  /*6ed0*/  LDGSTS.E [R173+0xc048], desc[UR16][R92.64], P4 ;  /* 0x0c0480005cad7fae */ /* 0x0005e2000a1a1010 */
[----:B------:R-:W-:Y:S02]  /*6ee0*/  LOP3.LUT P4, RZ, R13, 0x1, RZ, 0xc0, !PT ;  /* 0x000000010dff7812 */ /* 0x000fe4000788c0ff */
[--C-:B------:R-:W-:Y:S02]  /*6ef0*/  SHF.R.U32.HI R15, RZ, 0x7, R23.reuse ;  /* 0x00000007ff0f7819 */ /* 0x100fe40000011617 */
[----:B------:R-:W-:Y:S01]  /*6f00*/  SHF.R.U32.HI R16, RZ, 0x6, R23 ;  /* 0x00000006ff107819 */ /* 0x000fe20000011617 */
[----:B------:R2:W-:Y:S01]  /*6f10*/  LDGSTS.E [R173+0xc04c], desc[UR16][R94.64], P3 ;  /* 0x0c04c0005ead7fae */ /* 0x0005e200099a1010 */
[----:B------:R-:W-:-:S02]  /*6f20*/  LOP3.LUT P3, RZ, R14, 0x1, RZ, 0xc0, !PT ;  /* 0x000000010eff7812 */ /* 0x000fc4000786c0ff */
[--C-:B------:R-:W-:Y:S01]  /*6f30*/  SHF.R.U32.HI R14, RZ, 0x8, R23.reuse ;  /* 0x00000008ff0e7819 */ /* 0x100fe20000011617 */
[----:B------:R2:W-:Y:S01]  /*6f40*/  LDGSTS.E [R173+0xc050], desc[UR16][R98.64], P5 ;  /* 0x0c05000062ad7fae */ /* 0x0005e2000a9a1010 */
[--C-:B------:R-:W-:Y:S02]  /*6f50*/  SHF.R.U32.HI R17, RZ, 0x5, R23.reuse ;  /* 0x00000005ff117819 */ /* 0x100fe40000011617 */
[----:B------:R-:W-:Y:S01]  /*6f60*/  LOP3.LUT P5, RZ, R14, 0x1, RZ, 0xc0, !PT ;  /* 0x000000010eff7812 */ /* 0x000fe200078ac0ff */
[----:B------:R2:W-:Y:S01]  /*6f70*/  LDGSTS.E [R173+0xc054], desc[UR16][R100.64], P4 ;  /* 0x0c05400064ad7fae */ /* 0x0005e2000a1a1010 */
[----:B------:R-:W-:Y:S02]  /*6f80*/  LOP3.LUT P4, RZ, R15, 0x1, RZ, 0xc0, !PT ;  /* 0x000000010fff7812 */ /* 0x000fe4000788c0ff */
[--C-:B------:R-:W-:Y:S02]  /*6f90*/  SHF.R.U32.HI R21, RZ, 0x4, R23.reuse ;  /* 0x00000004ff157819 */ /* 0x100fe40000011617 */
[----:B------:R-:W-:Y:S01]  /*6fa0*/  SHF.R.U32.HI R22, RZ, 0x3, R23 ;  /* 0x00000003ff167819 */ /* 0x000fe20000011617 */
[----:B------:R2:W-:Y:S01]  /*6fb0*/  LDGSTS.E [R173+0xc058], desc[UR16][R104.64], P3 ;  /* 0x0c05800068ad7fae */ /* 0x0005e200099a1010 */
[----:B------:R-:W-:-:S02]  /*6fc0*/  LOP3.LUT P3, RZ, R16, 0x1, RZ, 0xc0, !PT ;  /* 0x0000000110ff7812 */ /* 0x000fc4000786c0ff */
[--C-:B------:R-:W-:Y:S02]  /*6fd0*/  SHF.R.U32.HI R25, RZ, 0x2, R23.reuse ;  /* 0x00000002ff197819 */ /* 0x100fe40000011617 */
[----:B------:R-:W-:Y:S01]  /*6fe0*/  SHF.R.U32.HI R26, RZ, 0x1, R23 ;  /* 0x00000001ff1a7819 */ /* 0x000fe20000011617 */
[----:B------:R2:W-:Y:S01]  /*6ff0*/  LDGSTS.E [R173+0xc05c], desc[UR16][R106.64], P5 ;  /* 0x0c05c0006aad7fae */ /* 0x0005e2000a9a1010 */
[----:B------:R-:W-:Y:S02]  /*7000*/  LOP3.LUT P5, RZ, R17, 0x1, RZ, 0xc0, !PT ;  /* 0x0000000111ff7812 */ /* 0x000fe400078ac0ff */
[----:B------:R-:W-:Y:S01]  /*7010*/  IADD3 R6, P6, PT, R60, UR62, RZ ;  /* 0x0000003e3c067c10 */ /* 0x000fe2000ffde0ff */
[----:B------:R2:W-:Y:S01]  /*7020*/  LDGSTS.E [R173+0xc060], desc[UR16][R110.64], P4 ;  /* 0x0c0600006ead7fae */ /* 0x0005e2000a1a1010 */
[----:B------:R-:W-:Y:S02]  /*7030*/  IADD3 R18, P4, PT, R96, UR62, RZ ;  /* 0x0000003e60127c10 */ /* 0x000fe4000ff9e0ff */
[----:B------:R-:W-:Y:S01]  /*7040*/  IADD3.X R7, PT, PT, R61, UR63, RZ, P6, !PT ;  /* 0x0000003f3d077c10 */ /* 0x000fe2000b7fe4ff */
[----:B------:R2:W-:Y:S01]  /*7050*/  LDGSTS.E [R173+0xc064], desc[UR16][R112.64], P3 ;  /* 0x0c06400070ad7fae */ /* 0x0005e200099a1010 */
[----:B------:R-:W-:-:S02]  /*7060*/  IADD3.X R19, PT, PT, R97, UR63, RZ, P4, !PT ;  /* 0x0000003f61137c10 */ /* 0x000fc4000a7fe4ff */
[----:B------:R-:W-:Y:S02]  /*7070*/  LOP3.LUT P4, RZ, R21, 0x1, RZ, 0xc0, !PT ;  /* 0x0000000115ff7812 */ /* 0x000fe4000788c0ff */
[----:B------:R-:W-:Y:S01]  /*7080*/  ISETP.GE.AND P3, PT, R3, R176, PT ;  /* 0x000000b00300720c */ /* 0x000fe20003f66270 */
[----:B------:R2:W-:Y:S01]  /*7090*/  LDGSTS.E [R173+0xc068], desc[UR16][R114.64], P5 ;  /* 0x0c06800072ad7fae */ /* 0x0005e2000a9a1010 */
[----:B------:R-:W-:Y:S02]  /*70a0*/  ISETP.GT.AND P5, PT, R170, 0x5f, PT ;  /* 0x0000005faa00780c */ /* 0x000fe40003fa4270 */
[----:B------:R-:W-:Y:S02]  /*70b0*/  SEL R24, RZ, 0x4, P3 ;  /* 0x00000004ff187807 */ /* 0x000fe40001800000 */
[----:B------:R-:W-:Y:S02]  /*70c0*/  LOP3.LUT P3, RZ, R22, 0x1, RZ, 0xc0, !PT ;  /* 0x0000000116ff7812 */ /* 0x000fe4000786c0ff */
[----:B------:R-:W-:-:S02]  /*70d0*/  SEL R27, R24, RZ, P5 ;  /* 0x000000ff181b7207 */ /* 0x000fc40002800000 */
[----:B------:R-:W-:Y:S01]  /*70e0*/  LOP3.LUT P5, RZ, R25, 0x1, RZ, 0xc0, !PT ;  /* 0x0000000119ff7812 */ /* 0x000fe200078ac0ff */
[----:B------:R2:W-:Y:S01]  /*70f0*/  LDGSTS.E [R173+0xc06c], desc[UR16][R116.64], P4 ;  /* 0x0c06c00074ad7fae */ /* 0x0005e2000a1a1010 */
[----:B------:R-:W-:Y:S02]  /*7100*/  IADD3 R22, P4, PT, R108, UR62, RZ ;  /* 0x0000003e6c167c10 */ /* 0x000fe4000ff9e0ff */
[----:B------:R-:W-:Y:S02]  /*7110*/  IADD3 R10, P6, PT, R72, UR62, RZ ;  /* 0x0000003e480a7c10 */ /* 0x000fe4000ffde0ff */
[----:B------:R-:W-:Y:S02]  /*7120*/  IADD3.X R23, PT, PT, R109, UR63, RZ, P4, !PT ;  /* 0x0000003f6d177c10 */ /* 0x000fe4000a7fe4ff */
[----:B------:R-:W-:Y:S01]  /*7130*/  LOP3.LUT P4, RZ, R26, 0x1, RZ, 0xc0, !PT ;  /* 0x000000011aff7812 */ /* 0x000fe2000788c0ff */
[----:B------:R2:W-:Y:S01]  /*7140*/  LDGSTS.E [R173+0xc070], desc[UR16][R160.64], P3 ;  /* 0x0c070000a0ad7fae */ /* 0x0005e200099a1010 */
[----:B------:R-:W-:-:S02]  /*7150*/  ISETP.NE.U32.AND P3, PT, R27, RZ, PT ;  /* 0x000000ff1b00720c */ /* 0x000fc40003f65070 */
[----:B------:R-:W-:Y:S01]  /*7160*/  IADD3.X R11, PT, PT, R73, UR63, RZ, P6, !PT ;  /* 0x0000003f490b7c10 */ /* 0x000fe2000b7fe4ff */
[----:B------:R2:W-:Y:S01]  /*7170*/  LDGSTS.E [R173+0xc074], desc[UR16][R164.64], P5 ;  /* 0x0c074000a4ad7fae */ /* 0x0005e2000a9a1010 */
[----:B------:R-:W-:Y:S02]  /*7180*/  IADD3 R12, P6, PT, R78, UR62, RZ ;  /* 0x0000003e4e0c7c10 */ /* 0x000fe4000ffde0ff */
[----:B------:R-:W-:Y:S02]  /*7190*/  ISETP.GE.AND P5, PT, R170, 0x20, PT ;  /* 0x00000020aa00780c */ /* 0x000fe40003fa6270 */
[----:B------:R-:W-:Y:S02]  /*71a0*/  IADD3.X R13, PT, PT, R79, UR63, RZ, P6, !PT ;  /* 0x0000003f4f0d7c10 */ /* 0x000fe4000b7fe4ff */
[----:B------:R-:W-:Y:S01]  /*71b0*/  IADD3 R14, P6, PT, R84, UR62, RZ ;  /* 0x0000003e540e7c10 */ /* 0x000fe2000ffde0ff */
[----:B------:R2:W-:Y:S03]  /*71c0*/  LDGSTS.E [R173+0xc078], desc[UR16][R166.64], P4 ;  /* 0x0c078000a6ad7fae */ /* 0x0005e6000a1a1010 */
[----:B------:R-:W-:Y:S01]  /*71d0*/  IADD3.X R15, PT, PT, R85, UR63, RZ, P6, !PT ;  /* 0x0000003f550f7c10 */ /* 0x000fe2000b7fe4ff */
[----:B------:R2:W-:Y:S01]  /*71e0*/  LDGSTS.E [R173+0xc07c], desc[UR16][R168.64], !P2 ;  /* 0x0c07c000a8ad7fae */ /* 0x0005e2000d1a1010 */
[----:B------:R-:W-:-:S02]  /*71f0*/  IADD3 R16, P6, PT, R90, UR62, RZ ;  /* 0x0000003e5a107c10 */ /* 0x000fc4000ffde0ff */
[----:B------:R-:W-:Y:S01]  /*7200*/  ISETP.GE.AND P2, PT, R170, 0x40, PT ;  /* 0x00000040aa00780c */ /* 0x000fe20003f46270 */
[----:B------:R-:W0:Y:S01]  /*7210*/  LDGDEPBAR ;  /* 0x00000000000079af */ /* 0x000e220000000000 */
[----:B------:R-:W-:Y:S02]  /*7220*/  IADD3.X R17, PT, PT, R91, UR63, RZ, P6, !PT ;  /* 0x0000003f5b117c10 */ /* 0x000fe4000b7fe4ff */
[----:B------:R-:W-:Y:S01]  /*7230*/  IADD3 R20, P6, PT, R102, UR62, RZ ;  /* 0x0000003e66147c10 */ /* 0x000fe2000ffde0ff */
[----:B------:R2:W-:Y:S03]  /*7240*/  LDGSTS.E [R239+0x8000], desc[UR16][R118.64], P3 ;  /* 0x0800000076ef7fae */ /* 0x0005e600099a1010 */
[----:B------:R-:W-:Y:S01]  /*7250*/  IADD3.X R21, PT, PT, R103, UR63, RZ, P6, !PT ;  /* 0x0000003f67157c10 */ /* 0x000fe2000b7fe4ff */
[----:B------:R2:W-:Y:S01]  /*7260*/  LDGSTS.E [R239+0x8400], desc[UR16][R124.64], P3 ;  /* 0x084000007cef7fae */ /* 0x0005e200099a1010 */
[----:B------:R-:W-:-:S03]  /*7270*/  IADD3 R24, P6, PT, R120, UR62, RZ ;  /* 0x0000003e78187c10 */ /* 0x000fc6000ffde0ff */
[----:B------:R2:W-:Y:S01]  /*7280*/  LDGSTS.E [R239+0x8800], desc[UR16][R126.64], P3 ;  /* 0x088000007eef7fae */ /* 0x0005e200099a1010 */
[----:B------:R-:W-:Y:S02]  /*7290*/  IADD3.X R25, PT, PT, R121, UR63, RZ, P6, !PT ;  /* 0x0000003f79197c10 */ /* 0x000fe4000b7fe4ff */
[----:B------:R-:W-:Y:S01]  /*72a0*/  IADD3 R26, P6, PT, R122, UR62, RZ ;  /* 0x0000003e7a1a7c10 */ /* 0x000fe2000ffde0ff */
[----:B------:R2:W-:Y:S03]  /*72b0*/  LDGSTS.E [R239+0x8c00], desc[UR16][R128.64], P3 ;  /* 0x08c0000080ef7fae */ /* 0x0005e600099a1010 */
[----:B------:R-:W-:Y:S01]  /*72c0*/  IADD3.X R27, PT, PT, R123, UR63, RZ, P6, !PT ;  /* 0x0000003f7b1b7c10 */ /* 0x000fe2000b7fe4ff */
        /* <DEDUP_REMOVED lines=28> */
[----:B------:R-:W0:Y:S01]  /*7490*/  LDGDEPBAR ;  /* 0x00000000000079af */ /* 0x000e220000000000 */
[----:B------:R-:W-:Y:S05]  /*74a0*/  @!P2 BRA `(.L_x_8) ;  /* 0x0000002c0038a947 */ /* 0x000fea0003800000 */
[----:B--2---:R-:W-:Y:S01]  /*74b0*/  SHF.R.S32.HI R4, RZ, 0x1f, R174 ;  /* 0x0000001fff047819 */ /* 0x004fe200000114ae */
[----:B------:R-:W-:Y:S01]  /*74c0*/  IMAD.U32 R109, RZ, RZ, UR30 ;  /* 0x0000001eff6d7e24 */ /* 0x000fe2000f8e00ff */
[C---:B------:R-:W-:Y:S01]  /*74d0*/  IADD3 R46, P4, PT, R174.reuse, R237, RZ ;  /* 0x000000edae2e7210 */ /* 0x040fe20007f9e0ff */
[----:B------:R-:W-:Y:S01]  /*74e0*/  IMAD.U32 R111, RZ, RZ, UR31 ;  /* 0x0000001fff6f7e24 */ /* 0x000fe2000f8e00ff */
[C---:B------:R-:W-:Y:S01]  /*74f0*/  IADD3 R48, P6, PT, R174.reuse, R221, RZ ;  /* 0x000000ddae307210 */ /* 0x040fe20007fde0ff */
[----:B------:R-:W-:Y:S01]  /*7500*/  IMAD.U32 R113, RZ, RZ, UR32 ;  /* 0x00000020ff717e24 */ /* 0x000fe2000f8e00ff */
[C---:B------:R-:W-:Y:S01]  /*7510*/  IADD3 R52, P3, PT, R174.reuse, R219, RZ ;  /* 0x000000dbae347210 */ /* 0x040fe20007f7e0ff */
[----:B------:R-:W-:Y:S01]  /*7520*/  IMAD.U32 R115, RZ, RZ, UR33 ;  /* 0x00000021ff737e24 */ /* 0x000fe2000f8e00ff */
[-C--:B------:R-:W-:Y:S01]  /*7530*/  LEA.HI.X.SX32 R45, R237, R4.reuse, 0x1, P4 ;  /* 0x00000004ed2d7211 */ /* 0x080fe200020f0eff */
[----:B------:R-:W-:Y:S01]  /*7540*/  IMAD.U32 R117, RZ, RZ, UR34 ;  /* 0x00000022ff757e24 */ /* 0x000fe2000f8e00ff */
[-C--:B------:R-:W-:Y:S01]  /*7550*/  LEA.HI.X.SX32 R47, R221, R4.reuse, 0x1, P6 ;  /* 0x00000004dd2f7211 */ /* 0x080fe200030f0eff */
[----:B------:R-:W-:Y:S01]  /*7560*/  IMAD.U32 R119, RZ, RZ, UR35 ;  /* 0x00000023ff777e24 */ /* 0x000fe2000f8e00ff */
[-C--:B------:R-:W-:Y:S01]  /*7570*/  LEA.HI.X.SX32 R51, R219, R4.reuse, 0x1, P3 ;  /* 0x00000004db337211 */ /* 0x080fe200018f0eff */
        /* <DEDUP_REMOVED lines=30> */
[----:B------:R-:W1:Y:S01]  /*7760*/  LDCU.128 UR4, c[0x0][0x380] ;  /* 0x00007000ff0477ac */ /* 0x000e620008000c00 */
        /* <DEDUP_REMOVED lines=21> */
[----:B-1----:R-:W-:Y:S01]  /*78c0*/  UIMAD.WIDE.U32 UR8, UR13, 0xc, UR6 ;  /* 0x0000000c0d0878a5 */ /* 0x002fe2000f8e0006 */
[C---:B------:R-:W-:Y:S01]  /*78d0*/  IADD3 R92, P3, PT, R174.reuse, R191, RZ ;  /* 0x000000bfae5c7210 */ /* 0x040fe20007f7e0ff */
[----:B------:R-:W-:Y:S01]  /*78e0*/  UIMAD UR23, UR66, 0xc, URZ ;  /* 0x0000000c421778a4 */ /* 0x000fe2000f8e02ff */
[-C--:B------:R-:W-:Y:S01]  /*78f0*/  LEA.HI.X.SX32 R85, R197, R4.reuse, 0x1, P4 ;  /* 0x00000004c5557211 */ /* 0x080fe200020f0eff */
[----:B------:R-:W-:Y:S01]  /*7900*/  UIMAD UR21, UR65, 0xc, URZ ;  /* 0x0000000c411578a4 */ /* 0x000fe2000f8e02ff */
[-C--:B------:R-:W-:Y:S01]  /*7910*/  LEA.HI.X.SX32 R87, R195, R4.reuse, 0x1, P6 ;  /* 0x00000004c3577211 */ /* 0x080fe200030f0eff */
[----:B------:R-:W-:Y:S01]  /*7920*/  UMOV UR18, 0x1 ;  /* 0x0000000100127882 */ /* 0x000fe20000000000 */
[-C--:B------:R-:W-:Y:S01]  /*7930*/  LEA.HI.X.SX32 R91, R191, R4.reuse, 0x1, P3 ;  /* 0x00000004bf5b7211 */ /* 0x080fe200018f0eff */
[----:B------:R-:W-:Y:S01]  /*7940*/  UMOV UR19, 0x2 ;  /* 0x0000000200137882 */ /* 0x000fe20000000000 */
[C---:B------:R-:W-:Y:S01]  /*7950*/  IADD3 R94, P4, PT, R174.reuse, R189, RZ ;  /* 0x000000bdae5e7210 */ /* 0x040fe20007f9e0ff */
[----:B------:R-:W-:Y:S01]  /*7960*/  UMOV UR6, URZ ;  /* 0x000000ff00067c82 */ /* 0x000fe20008000000 */
[C---:B------:R-:W-:Y:S01]  /*7970*/  IADD3 R96, P6, PT, R174.reuse, R187, RZ ;  /* 0x000000bbae607210 */ /* 0x040fe20007fde0ff */
[----:B------:R-:W-:Y:S01]  /*7980*/  UMOV UR7, URZ ;  /* 0x000000ff00077c82 */ /* 0x000fe20008000000 */
[----:B------:R-:W-:Y:S01]  /*7990*/  IADD3 R100, P3, PT, R174, R183, RZ ;  /* 0x000000b7ae647210 */ /* 0x000fe20007f7e0ff */
[----:B------:R-:W-:Y:S01]  /*79a0*/  UIADD3 UR23, UPT, UPT, UR9, UR23, URZ ;  /* 0x0000001709177290 */ /* 0x000fe2000fffe0ff */
[-C--:B------:R-:W-:Y:S01]  /*79b0*/  LEA.HI.X.SX32 R93, R189, R4.reuse, 0x1, P4 ;  /* 0x00000004bd5d7211 */ /* 0x080fe200020f0eff */
[----:B------:R-:W-:Y:S01]  /*79c0*/  UMOV UR22, UR8 ;  /* 0x0000000800167c82 */ /* 0x000fe20008000000 */
[----:B------:R-:W-:-:S02]  /*79d0*/  LEA.HI.X.SX32 R95, R187, R4, 0x1, P6 ;  /* 0x00000004bb5f7211 */ /* 0x000fc400030f0eff */
[-C--:B------:R-:W-:Y:S02]  /*79e0*/  LEA.HI.X.SX32 R99, R183, R4.reuse, 0x1, P3 ;  /* 0x00000004b7637211 */ /* 0x080fe400018f0eff */
[C---:B------:R-:W-:Y:S02]  /*79f0*/  IADD3 R102, P4, PT, R174.reuse, R181, RZ ;  /* 0x000000b5ae667210 */ /* 0x040fe40007f9e0ff */
[C---:B------:R-:W-:Y:S02]  /*7a00*/  IADD3 R104, P6, PT, R174.reuse, R179, RZ ;  /* 0x000000b3ae687210 */ /* 0x040fe40007fde0ff */
[----:B------:R-:W-:Y:S02]  /*7a10*/  IADD3 R108, P3, PT, R174, R175, RZ ;  /* 0x000000afae6c7210 */ /* 0x000fe40007f7e0ff */
[-C--:B------:R-:W-:Y:S02]  /*7a20*/  LEA.HI.X.SX32 R101, R181, R4.reuse, 0x1, P4 ;  /* 0x00000004b5657211 */ /* 0x080fe400020f0eff */
[----:B------:R-:W-:-:S02]  /*7a30*/  LEA.HI.X.SX32 R103, R179, R4, 0x1, P6 ;  /* 0x00000004b3677211 */ /* 0x000fc400030f0eff */
[----:B------:R-:W-:Y:S02]  /*7a40*/  LEA.HI.X.SX32 R107, R175, R4, 0x1, P3 ;  /* 0x00000004af6b7211 */ /* 0x000fe400018f0eff */
[----:B------:R-:W-:Y:S02]  /*7a50*/  SHF.R.S32.HI R6, RZ, 0x1f, R171 ;  /* 0x0000001fff067819 */ /* 0x000fe400000114ab */
[C---:B------:R-:W-:Y:S02]  /*7a60*/  IADD3 R110, P3, PT, R171.reuse, UR30, RZ ;  /* 0x0000001eab6e7c10 */ /* 0x040fe4000ff7e0ff */
[C---:B------:R-:W-:Y:S02]  /*7a70*/  IADD3 R112, P6, PT, R171.reuse, UR31, RZ ;  /* 0x0000001fab707c10 */ /* 0x040fe4000ffde0ff */
[----:B------:R-:W-:Y:S02]  /*7a80*/  IADD3 R114, P4, PT, R171, UR32, RZ ;  /* 0x00000020ab727c10 */ /* 0x000fe4000ff9e0ff */
[----:B------:R-:W-:-:S02]  /*7a90*/  LEA.HI.X.SX32 R109, R109, R6, 0x1, P3 ;  /* 0x000000066d6d7211 */ /* 0x000fc400018f0eff */
[-C--:B------:R-:W-:Y:S02]  /*7aa0*/  LEA.HI.X.SX32 R111, R111, R6.reuse, 0x1, P6 ;  /* 0x000000066f6f7211 */ /* 0x080fe400030f0eff */
[----:B------:R-:W-:Y:S02]  /*7ab0*/  LEA.HI.X.SX32 R113, R113, R6, 0x1, P4 ;  /* 0x0000000671717211 */ /* 0x000fe400020f0eff */
[C---:B------:R-:W-:Y:S02]  /*7ac0*/  IADD3 R116, P3, PT, R171.reuse, UR33, RZ ;  /* 0x00000021ab747c10 */ /* 0x040fe4000ff7e0ff */
[C---:B------:R-:W-:Y:S02]  /*7ad0*/  IADD3 R118, P6, PT, R171.reuse, UR34, RZ ;  /* 0x00000022ab767c10 */ /* 0x040fe4000ffde0ff */
[----:B------:R-:W-:Y:S02]  /*7ae0*/  IADD3 R120, P4, PT, R171, UR35, RZ ;  /* 0x00000023ab787c10 */ /* 0x000fe4000ff9e0ff */
[----:B------:R-:W-:-:S02]  /*7af0*/  IADD3 R50, P2, PT, R174, R235, RZ ;  /* 0x000000ebae327210 */ /* 0x000fc40007f5e0ff */
[-C--:B------:R-:W-:Y:S02]  /*7b00*/  LEA.HI.X.SX32 R115, R115, R6.reuse, 0x1, P3 ;  /* 0x0000000673737211 */ /* 0x080fe400018f0eff */
[-C--:B------:R-:W-:Y:S02]  /*7b10*/  LEA.HI.X.SX32 R117, R117, R6.reuse, 0x1, P6 ;  /* 0x0000000675757211 */ /* 0x080fe400030f0eff */
[----:B------:R-:W-:Y:S02]  /*7b20*/  LEA.HI.X.SX32 R119, R119, R6, 0x1, P4 ;  /* 0x0000000677777211 */ /* 0x000fe400020f0eff */
[----:B------:R-:W-:Y:S02]  /*7b30*/  LEA.HI.X.SX32 R49, R235, R4, 0x1, P2 ;  /* 0x00000004eb317211 */ /* 0x000fe400010f0eff */
[C---:B------:R-:W-:Y:S02]  /*7b40*/  IADD3 R122, P3, PT, R171.reuse, UR36, RZ ;  /* 0x00000024ab7a7c10 */ /* 0x040fe4000ff7e0ff */
[----:B------:R-:W-:-:S02]  /*7b50*/  IADD3 R124, P6, PT, R171, UR37, RZ ;  /* 0x00000025ab7c7c10 */ /* 0x000fc4000ffde0ff */
[----:B------:R-:W-:Y:S02]  /*7b60*/  IADD3 R126, P4, PT, R171, UR38, RZ ;  /* 0x00000026ab7e7c10 */ /* 0x000fe4000ff9e0ff */
[----:B------:R-:W-:Y:S02]  /*7b70*/  IADD3 R58, P2, PT, R174, R231, RZ ;  /* 0x000000e7ae3a7210 */ /* 0x000fe40007f5e0ff */
[-C--:B------:R-:W-:Y:S02]  /*7b80*/  LEA.HI.X.SX32 R121, R121, R6.reuse, 0x1, P3 ;  /* 0x0000000679797211 */ /* 0x080fe400018f0eff */
[-C--:B------:R-:W-:Y:S02]  /*7b90*/  LEA.HI.X.SX32 R123, R123, R6.reuse, 0x1, P6 ;  /* 0x000000067b7b7211 */ /* 0x080fe400030f0eff */
[----:B------:R-:W-:Y:S02]  /*7ba0*/  LEA.HI.X.SX32 R125, R125, R6, 0x1, P4 ;  /* 0x000000067d7d7211 */ /* 0x000fe400020f0eff */
[----:B------:R-:W-:-:S02]  /*7bb0*/  LEA.HI.X.SX32 R57, R231, R4, 0x1, P2 ;  /* 0x00000004e7397211 */ /* 0x000fc400010f0eff */
[C---:B------:R-:W-:Y:S02]  /*7bc0*/  IADD3 R128, P3, PT, R171.reuse, UR39, RZ ;  /* 0x00000027ab807c10 */ /* 0x040fe4000ff7e0ff */
[C---:B------:R-:W-:Y:S02]  /*7bd0*/  IADD3 R130, P6, PT, R171.reuse, UR40, RZ ;  /* 0x00000028ab827c10 */ /* 0x040fe4000ffde0ff */
[----:B------:R-:W-:Y:S02]  /*7be0*/  IADD3 R132, P4, PT, R171, UR41, RZ ;  /* 0x00000029ab847c10 */ /* 0x000fe4000ff9e0ff */
[----:B------:R-:W-:Y:S02]  /*7bf0*/  IADD3 R66, P2, PT, R174, R227, RZ ;  /* 0x000000e3ae427210 */ /* 0x000fe40007f5e0ff */
[-C--:B------:R-:W-:Y:S02]  /*7c00*/  LEA.HI.X.SX32 R127, R127, R6.reuse, 0x1, P3 ;  /* 0x000000067f7f7211 */ /* 0x080fe400018f0eff */
[----:B------:R-:W-:-:S02]  /*7c10*/  LEA.HI.X.SX32 R129, R129, R6, 0x1, P6 ;  /* 0x0000000681817211 */ /* 0x000fc400030f0eff */
[----:B------:R-:W-:Y:S02]  /*7c20*/  LEA.HI.X.SX32 R131, R131, R6, 0x1, P4 ;  /* 0x0000000683837211 */ /* 0x000fe400020f0eff */
        /* <DEDUP_REMOVED lines=29> */
[----:B------:R-:W-:Y:S02]  /*7e00*/  SHF.R.S32.HI R5, RZ, 0x1f, R170 ;  /* 0x0000001fff057819 */ /* 0x000fe400000114aa */
[-C--:B------:R-:W-:Y:S02]  /*7e10*/  LEA.HI.X.SX32 R151, R151, R6.reuse, 0x1, P3 ;  /* 0x0000000697977211 */ /* 0x080fe400018f0eff */
[-C--:B------:R-:W-:Y:S02]  /*7e20*/  LEA.HI.X.SX32 R153, R153, R6.reuse, 0x1, P6 ;  /* 0x0000000699997211 */ /* 0x080fe400030f0eff */
[----:B------:R-:W-:Y:S02]  /*7e30*/  LEA.HI.X.SX32 R155, R155, R6, 0x1, P4 ;  /* 0x000000069b9b7211 */ /* 0x000fe400020f0eff */
[----:B------:R-:W-:Y:S02]  /*7e40*/  LEA.HI.X.SX32 R97, R185, R4, 0x1, P2 ;  /* 0x00000004b9617211 */ /* 0x000fe400010f0eff */
[----:B------:R-:W-:-:S02]  /*7e50*/  IADD3 R158, P3, PT, R171, UR54, RZ ;  /* 0x00000036ab9e7c10 */ /* 0x000fc4000ff7e0ff */
[C---:B------:R-:W-:Y:S02]  /*7e60*/  IADD3 R160, P6, PT, R171.reuse, UR55, RZ ;  /* 0x00000037aba07c10 */ /* 0x040fe4000ffde0ff */
[----:B------:R-:W-:Y:S02]  /*7e70*/  IADD3 R162, P4, PT, R171, UR56, RZ ;  /* 0x00000038aba27c10 */ /* 0x000fe4000ff9e0ff */
[----:B------:R-:W-:Y:S02]  /*7e80*/  IADD3 R106, P2, PT, R174, R177, RZ ;  /* 0x000000b1ae6a7210 */ /* 0x000fe40007f5e0ff */
[----:B------:R-:W-:Y:S01]  /*7e90*/  LEA.HI R170, R5, R170, RZ, 0x5 ;  /* 0x000000aa05aa7211 */ /* 0x000fe200078f28ff */
[----:B------:R-:W-:Y:S01]  /*7ea0*/  IMAD.MOV.U32 R5, RZ, RZ, RZ ;  /* 0x000000ffff057224 */ /* 0x000fe200078e00ff */
[-C--:B------:R-:W-:Y:S02]  /*7eb0*/  LEA.HI.X.SX32 R157, R157, R6.reuse, 0x1, P3 ;  /* 0x000000069d9d7211 */ /* 0x080fe400018f0eff */
[----:B------:R-:W-:-:S02]  /*7ec0*/  LEA.HI.X.SX32 R159, R159, R6, 0x1, P6 ;  /* 0x000000069f9f7211 */ /* 0x000fc400030f0eff */
[----:B------:R-:W-:Y:S02]  /*7ed0*/  LEA.HI.X.SX32 R161, R161, R6, 0x1, P4 ;  /* 0x00000006a1a17211 */ /* 0x000fe400020f0eff */
[----:B------:R-:W-:Y:S02]  /*7ee0*/  LEA.HI.X.SX32 R105, R177, R4, 0x1, P2 ;  /* 0x00000004b1697211 */ /* 0x000fe400010f0eff */
[C---:B------:R-:W-:Y:S02]  /*7ef0*/  IADD3 R164, P3, PT, R171.reuse, UR57, RZ ;  /* 0x00000039aba47c10 */ /* 0x040fe4000ff7e0ff */
[C---:B------:R-:W-:Y:S02]  /*7f00*/  IADD3 R166, P6, PT, R171.reuse, UR58, RZ ;  /* 0x0000003aaba67c10 */ /* 0x040fe4000ffde0ff */
[----:B------:R-:W-:Y:S02]  /*7f10*/  IADD3 R168, P4, PT, R171, UR59, RZ ;  /* 0x0000003baba87c10 */ /* 0x000fe4000ff9e0ff */
[----:B------:R-:W-:-:S02]  /*7f20*/  SHF.R.S32.HI R43, RZ, 0x5, R170 ;  /* 0x00000005ff2b7819 */ /* 0x000fc400000114aa */
[----:B------:R-:W-:Y:S01]  /*7f30*/  IADD3 R4, P2, PT, R171, UR12, RZ ;  /* 0x0000000cab047c10 */ /* 0x000fe2000ff5e0ff */
[----:B------:R-:W-:Y:S01]  /*7f40*/  UIMAD.WIDE.U32 UR12, UR67, 0xc, UR4 ;  /* 0x0000000c430c78a5 */ /* 0x000fe2000f8e0004 */
[-C--:B------:R-:W-:Y:S02]  /*7f50*/  LEA.HI.X.SX32 R163, R163, R6.reuse, 0x1, P3 ;  /* 0x00000006a3a37211 */ /* 0x080fe400018f0eff */
[-C--:B------:R-:W-:Y:S01]  /*7f60*/  LEA.HI.X.SX32 R165, R165, R6.reuse, 0x1, P6 ;  /* 0x00000006a5a57211 */ /* 0x080fe200030f0eff */
[----:B------:R-:W-:Y:S01]  /*7f70*/  IMAD.SHL.U32 R170, R4, 0x4, RZ ;  /* 0x0000000404aa7824 */ /* 0x000fe200078e00ff */
[-C--:B------:R-:W-:Y:S01]  /*7f80*/  LEA.HI.X.SX32 R167, R167, R6.reuse, 0x1, P4 ;  /* 0x00000006a7a77211 */ /* 0x080fe200020f0eff */
[----:B------:R-:W-:Y:S01]  /*7f90*/  UMOV UR5, URZ ;  /* 0x000000ff00057c82 */ /* 0x000fe20008000000 */
[C---:B------:R-:W-:Y:S01]  /*7fa0*/  VIMNMX R42, PT, PT, R43.reuse, 0x2, !PT ;  /* 0x000000022b2a7848 */ /* 0x040fe20007fe0100 */
[----:B------:R-:W-:Y:S01]  /*7fb0*/  VIADD R43, R43, 0xfffffffd ;  /* 0xfffffffd2b2b7836 */ /* 0x000fe20000000000 */
[----:B------:R-:W-:Y:S01]  /*7fc0*/  LEA.HI.X.SX32 R169, R169, R6, 0x1, P2 ;  /* 0x00000006a9a97211 */ /* 0x000fe200010f0eff */
[----:B------:R-:W-:Y:S01]  /*7fd0*/  UIADD3 UR21, UPT, UPT, UR13, UR21, URZ ;  /* 0x000000150d157290 */ /* 0x000fe2000fffe0ff */
[----:B------:R-:W-:Y:S01]  /*7fe0*/  SHF.L.U64.HI R41, R171, 0x2, R6 ;  /* 0x00000002ab297819 */ /* 0x000fe20000010206 */
[----:B------:R-:W-:Y:S01]  /*7ff0*/  IMAD.MOV.U32 R171, RZ, RZ, RZ ;  /* 0x000000ffffab7224 */ /* 0x000fe200078e00ff */
[C---:B------:R-:W-:Y:S01]  /*8000*/  SHF.L.U64.HI R45, R46.reuse, 0x2, R45 ;  /* 0x000000022e2d7819 */ /* 0x040fe2000001022d */
[----:B------:R-:W-:Y:S01]  /*8010*/  IMAD.SHL.U32 R46, R46, 0x4, RZ ;  /* 0x000000042e2e7824 */ /* 0x000fe200078e00ff */
        /* <DEDUP_REMOVED lines=122> */
[----:B------:R-:W-:Y:S01]  /*87c0*/  SHF.L.U64.HI R169, R4, 0x2, R169 ;  /* 0x0000000204a97819 */ /* 0x000fe200000102a9 */
[----:B------:R-:W-:Y:S01]  /*87d0*/  VIADD R42, R42, 0xffffffff ;  /* 0xffffffff2a2a7836 */ /* 0x000fe20000000000 */
[----:B------:R-:W-:-:S06]  /*87e0*/  UMOV UR20, UR12 ;  /* 0x0000000c00147c82 */ /* 0x000fcc0008000000 */
.L_x_11:
[----:B------:R-:W-:Y:S01]  /*87f0*/  IMAD.U32 R5, R5, -0x80000000, RZ ;  /* 0x8000000005057824 */ /* 0x000fe200078e00ff */
[----:B------:R-:W-:-:S03]  /*8800*/  UIADD3 UR6, UPT, UPT, UR6, 0x1, URZ ;  /* 0x0000000106067890 */ /* 0x000fc6000fffe0ff */
[----:B------:R-:W1:Y:S01]  /*8810*/  SYNCS.PHASECHK.TRANS64.TRYWAIT P2, [UR14], R5 ;  /* 0x00000005ff0075a7 */ /* 0x000e62000804110e */
[----:B------:R-:W-:-:S04]  /*8820*/  UISETP.GT.AND UP1, UPT, UR6, 0x1, UPT ;  /* 0x000000010600788c */ /* 0x000fc8000bf24270 */
[----:B------:R-:W-:-:S04]  /*8830*/  USEL UR6, UR6, URZ, !UP1 ;  /* 0x000000ff06067287 */ /* 0x000fc8000c800000 */
[----:B------:R-:W-:Y:S01]  /*8840*/  ULEA UR4, UR6, UR10, 0xe ;  /* 0x0000000a06047291 */ /* 0x000fe2000f8e70ff */
[----:B-1----:R-:W-:Y:S11]  /*8850*/  @!P2 BRA `(.L_x_9) ;  /* 0x000000540000a947 */ /* 0x002ff60003800000 */
.L_x_17:
[----:B------:R-:W-:-:S04]  /*8860*/  DEPBAR.LE SB0, 0x2 ;  /* 0x000080800000791a */ /* 0x000fc80000000000 */
[----:B------:R-:W-:Y:S01]  /*8870*/  LEA R173, R38, UR4, 0x7 ;  /* 0x0000000426ad7c11 */ /* 0x000fe2000f8e38ff */
[----:B------:R-:W-:Y:S01]  /*8880*/  BAR.SYNC.DEFER_BLOCKING 0x0 ;  /* 0x0000000000007b1d */ /* 0x000fe20000010000 */
[----:B------:R-:W-:Y:S02]  /*8890*/  UIADD3 UR5, UPT, UPT, UR5, 0x1, URZ ;  /* 0x0000000105057890 */ /* 0x000fe4000fffe0ff */
[----:B------:R-:W-:Y:S02]  /*88a0*/  ULEA UR14, UR18, UR10, 0x3 ;  /* 0x0000000a120e7291 */ /* 0x000fe4000f8e18ff */
[----:B------:R-:W-:Y:S02]  /*88b0*/  UISETP.GT.AND UP1, UPT, UR5, 0x2, UPT ;  /* 0x000000020500788c */ /* 0x000fe4000bf24270 */
[----:B------:R-:W-:Y:S02]  /*88c0*/  UIADD3 UR14, UPT, UPT, UR14, 0x14000, URZ ;  /* 0x000140000e0e7890 */ /* 0x000fe4000fffe0ff */
[----:B------:R-:W-:Y:S01]  /*88d0*/  USEL UR5, UR5, URZ, !UP1 ;  /* 0x000000ff05057287 */ /* 0x000fe2000c800000 */
[----:B------:R-:W-:Y:S01]  /*88e0*/  UMOV UR4, UR7 ;  /* 0x0000000700047c82 */ /* 0x000fe20008000000 */
        /* <DEDUP_REMOVED lines=8> */
[----:B-1----:R1:W-:Y:S01]  /*8970*/  STTM.x32 tmem[UR11+0x80], R4 ;  /* 0x00008004000079ed */ /* 0x0023e200082c000b */
[----:B------:R-:W2:Y:S02]  /*8980*/  FENCE.VIEW.ASYNC.T ;  /* 0x00000000000073c6 */ /* 0x000ea40000000200 */
[----:B--2---:R-:W-:Y:S06]  /*8990*/  BAR.SYNC.DEFER_BLOCKING 0x0 ;  /* 0x0000000000007b1d */ /* 0x004fec0000010000 */
[----:B------:R-:W-:Y:S05]  /*89a0*/  @P1 BRA `(.L_x_10) ;  /* 0x00000000007c1947 */ /* 0x000fea0003800000 */
[----:B------:R-:W-:Y:S02]  /*89b0*/  ULEA UR7, UR5, UR10, 0xe ;  /* 0x0000000a05077291 */ /* 0x000fe4000f8e70ff */
[----:B------:R-:W-:Y:S02]  /*89c0*/  UIADD3 UR32, UPT, UPT, UR15, 0x88, URZ ;  /* 0x000000880f207890 */ /* 0x000fe4000fffe0ff */
[----:B------:R-:W-:Y:S02]  /*89d0*/  USHF.R.U32.HI UR7, URZ, 0x4, UR7 ;  /* 0x00000004ff077899 */ /* 0x000fe40008011607 */
[----:B------:R-:W-:Y:S02]  /*89e0*/  UIADD3 UR33, UPT, UPT, UR15, 0x90, URZ ;  /* 0x000000900f217890 */ /* 0x000fe4000fffe0ff */
[----:B------:R-:W-:Y:S02]  /*89f0*/  USGXT.U32 UR12, UR7, 0xe ;  /* 0x0000000e070c789a */ /* 0x000fe40008000000 */
[----:B------:R-:W-:-:S02]  /*8a00*/  UIADD3 UR38, UPT, UPT, UR15, 0x98, URZ ;  /* 0x000000980f267890 */ /* 0x000fc4000fffe0ff */
[----:B------:R-:W-:Y:S01]  /*8a10*/  UIADD3 UR24, UP1, UPT, UR12, 0x2, URZ ;  /* 0x000000020c187890 */ /* 0x000fe2000ff3e0ff */
[----:B------:R-:W-:Y:S01]  /*8a20*/  UMOV UR7, URZ ;  /* 0x000000ff00077c82 */ /* 0x000fe20008000000 */
[----:B------:R-:W-:Y:S02]  /*8a30*/  UMOV UR30, 0x0 ;  /* 0x00000000001e7882 */ /* 0x000fe40000000000 */
[----:B------:R-:W-:Y:S02]  /*8a40*/  UIADD3.X UR25, UPT, UPT, UR7, 0x40004040, URZ, UP1, !UPT ;  /* 0x4000404007197890 */ /* 0x000fe40008ffe4ff */
[----:B------:R-:W-:Y:S02]  /*8a50*/  UIADD3 UR26, UP1, UPT, UR24, 0x2, URZ ;  /* 0x00000002181a7890 */ /* 0x000fe4000ff3e0ff */
[----:B------:R-:W-:Y:S02]  /*8a60*/  UIADD3 UR28, UP2, UPT, UR24, 0x4, URZ ;  /* 0x00000004181c7890 */ /* 0x000fe4000ff5e0ff */
[----:B------:R-:W-:-:S02]  /*8a70*/  UIADD3.X UR27, UPT, UPT, UR25, URZ, URZ, UP1, !UPT ;  /* 0x000000ff191b7290 */ /* 0x000fc40008ffe4ff */
[----:B------:R-:W-:Y:S01]  /*8a80*/  UIADD3.X UR29, UPT, UPT, UR25, URZ, URZ, UP2, !UPT ;  /* 0x000000ff191d7290 */ /* 0x000fe200097fe4ff */
[----:B------:R-:W-:Y:S01]  /*8a90*/  UMOV UR31, 0x8200910 ;  /* 0x08200910001f7882 */ /* 0x000fe20000000000 */
[----:B------:R-:W-:Y:S01]  /*8aa0*/  UMOV UR13, 0x40004040 ;  /* 0x40004040000d7882 */ /* 0x000fe20000000000 */
[----:B------:R-:W-:Y:S01]  /*8ab0*/  UMOV UR34, 0x0 ;  /* 0x0000000000227882 */ /* 0x000fe20000000000 */
[----:B------:R-:W-:Y:S01]  /*8ac0*/  UMOV UR35, 0x8200910 ;  /* 0x0820091000237882 */ /* 0x000fe20000000000 */
[----:B------:R-:W-:Y:S01]  /*8ad0*/  UMOV UR36, 0x0 ;  /* 0x0000000000247882 */ /* 0x000fe20000000000 */
[----:B------:R-:W-:Y:S01]  /*8ae0*/  UMOV UR37, 0x8200910 ;  /* 0x0820091000257882 */ /* 0x000fe20000000000 */
[----:B------:R-:W-:Y:S01]  /*8af0*/  UMOV UR8, UR14 ;  /* 0x0000000e00087c82 */ /* 0x000fe20008000000 */
[----:B------:R-:W-:Y:S01]  /*8b00*/  UMOV UR9, URZ ;  /* 0x000000ff00097c82 */ /* 0x000fe20008000000 */
[----:B------:R2:W-:Y:S01]  /*8b10*/  UTCHMMA tmem[UR64], gdesc[UR12], tmem[UR15], tmem[UR30], idesc[UR31], UPT ;  /* 0x00ff1e0c400079ea */ /* 0x0005e2000b80000f */
        /* <DEDUP_REMOVED lines=8> */
.L_x_10:
[----:B------:R-:W-:Y:S01]  /*8ba0*/  BAR.SYNC.DEFER_BLOCKING 0x0 ;  /* 0x0000000000007b1d */ /* 0x000fe20000010000 */
[C---:B------:R-:W-:Y:S01]  /*8bb0*/  ISETP.GT.AND P3, PT, R44.reuse, RZ, PT ;  /* 0x000000ff2c00720c */ /* 0x040fe20003f64270 */
[----:B------:R-:W-:Y:S01]  /*8bc0*/  UIADD3 UR19, UPT, UPT, UR19, 0x1, URZ ;  /* 0x0000000113137890 */ /* 0x000fe2000fffe0ff */
[C---:B------:R-:W-:Y:S01]  /*8bd0*/  ISETP.GE.AND P2, PT, R171.reuse, R43, PT ;  /* 0x0000002bab00720c */ /* 0x040fe20003f46270 */
[----:B------:R-:W-:Y:S01]  /*8be0*/  VIADD R171, R171, 0x1 ;  /* 0x00000001abab7836 */ /* 0x000fe20000000000 */
[----:B-1----:R-:W-:Y:S01]  /*8bf0*/  SEL R4, RZ, 0x4, !P3 ;  /* 0x00000004ff047807 */ /* 0x002fe20005800000 */
[----:B------:R-:W-:Y:S01]  /*8c00*/  UISETP.GT.AND UP1, UPT, UR19, 0x2, UPT ;  /* 0x000000021300788c */ /* 0x000fe2000bf24270 */
[----:B------:R-:W-:Y:S01]  /*8c10*/  ISETP.GT.AND P3, PT, R44, 0x1, PT ;  /* 0x000000012c00780c */ /* 0x000fe20003f64270 */
[----:B------:R-:W-:Y:S01]  /*8c20*/  UIADD3 UR18, UPT, UPT, UR18, 0x1, URZ ;  /* 0x0000000112127890 */ /* 0x000fe2000fffe0ff */
[----:B------:R-:W-:Y:S01]  /*8c30*/  SEL R4, R4, RZ, !P2 ;  /* 0x000000ff04047207 */ /* 0x000fe20005000000 */
[----:B------:R-:W-:Y:S01]  /*8c40*/  USEL UR19, UR19, URZ, !UP1 ;  /* 0x000000ff13137287 */ /* 0x000fe2000c800000 */
[----:B------:R-:W-:Y:S01]  /*8c50*/  SEL R5, RZ, 0x4, !P3 ;  /* 0x00000004ff057807 */ /* 0x000fe20005800000 */
[----:B------:R-:W-:Y:S01]  /*8c60*/  UISETP.GT.AND UP1, UPT, UR18, 0x1, UPT ;  /* 0x000000011200788c */ /* 0x000fe2000bf24270 */
[----:B------:R-:W-:Y:S01]  /*8c70*/  ISETP.NE.U32.AND P4, PT, R4, RZ, PT ;  /* 0x000000ff0400720c */ /* 0x000fe20003f85070 */
[----:B--2---:R-:W-:Y:S01]  /*8c80*/  ULEA UR7, UR19, UR10, 0xe ;  /* 0x0000000a13077291 */ /* 0x004fe2000f8e70ff */
[----:B------:R-:W-:Y:S01]  /*8c90*/  IADD3 R4, P3, PT, R36, UR20, RZ ;  /* 0x0000001424047c10 */ /* 0x000fe2000ff7e0ff */
[----:B------:R-:W-:Y:S01]  /*8ca0*/  USEL UR18, UR18, URZ, !UP1 ;  /* 0x000000ff12127287 */ /* 0x000fe2000c800000 */
[----:B------:R-:W-:-:S02]  /*8cb0*/  SEL R6, R5, RZ, !P2 ;  /* 0x000000ff05067207 */ /* 0x000fc40005000000 */
[----:B------:R-:W-:Y:S01]  /*8cc0*/  ISETP.GT.AND P6, PT, R44, 0x2, PT ;  /* 0x000000022c00780c */ /* 0x000fe20003fc4270 */
[----:B------:R-:W-:Y:S01]  /*8cd0*/  VIADD R19, R2, UR7 ;  /* 0x0000000702137c36 */ /* 0x000fe20008000000 */
[----:B------:R-:W-:Y:S01]  /*8ce0*/  IADD3.X R5, PT, PT, R41, UR21, RZ, P3, !PT ;  /* 0x0000001529057c10 */ /* 0x000fe20009ffe4ff */
[----:B------:R-:W-:Y:S01]  /*8cf0*/  VIADD R21, R0, UR7 ;  /* 0x0000000700157c36 */ /* 0x000fe20008000000 */
[----:B------:R-:W-:Y:S01]  /*8d00*/  ISETP.NE.U32.AND P3, PT, R6, RZ, PT ;  /* 0x000000ff0600720c */ /* 0x000fe20003f65070 */
[----:B------:R-:W-:Y:S01]  /*8d10*/  USEL UR7, URZ, 0x1, !UP1 ;  /* 0x00000001ff077887 */ /* 0x000fe2000c800000 */
[----:B------:R-:W-:Y:S01]  /*8d20*/  SEL R6, RZ, 0x4, !P6 ;  /* 0x00000004ff067807 */ /* 0x000fe20007000000 */
[----:B------:R-:W-:Y:S01]  /*8d30*/  @!PT LDS RZ, [RZ] ;  /* 0x00000000fffff984 */ /* 0x000fe20000000800 */
[----:B------:R-:W-:Y:S01]  /*8d40*/  @!PT LDS RZ, [RZ] ;  /* 0x00000000fffff984 */ /* 0x000fe20000000800 */
[----:B------:R-:W-:Y:S01]  /*8d50*/  @!PT LDS RZ, [RZ] ;  /* 0x00000000fffff984 */ /* 0x000fe20000000800 */
[----:B------:R1:W-:Y:S01]  /*8d60*/  LDGSTS.E [R173+0xc000], desc[UR16][R4.64], P4 ;  /* 0x0c00000004ad7fae */ /* 0x0003e2000a1a1010 */
[----:B------:R-:W-:Y:S01]  /*8d70*/  IADD3 R8, P4, PT, R170, UR20, RZ ;  /* 0x00000014aa087c10 */ /* 0x000fe2000ff9e0ff */
[----:B------:R-:W-:Y:S01]  /*8d80*/  ULOP3.LUT UR7, UR4, UR7, URZ, 0x3c, !UPT ;  /* 0x0000000704077292 */ /* 0x000fe2000f8e3cff */
[----:B------:R-:W-:-:S02]  /*8d90*/  SEL R6, R6, RZ, !P2 ;  /* 0x000000ff06067207 */ /* 0x000fc40005000000 */
[----:B------:R-:W-:Y:S02]  /*8da0*/  ISETP.GT.AND P6, PT, R44, 0x3, PT ;  /* 0x000000032c00780c */ /* 0x000fe40003fc4270 */
[----:B------:R-:W-:Y:S02]  /*8db0*/  IADD3.X R9, PT, PT, R169, UR21, RZ, P4, !PT ;  /* 0x00000015a9097c10 */ /* 0x000fe4000a7fe4ff */
[----:B------:R-:W-:Y:S02]  /*8dc0*/  ISETP.NE.U32.AND P4, PT, R6, RZ, PT ;  /* 0x000000ff0600720c */ /* 0x000fe40003f85070 */
[----:B------:R-:W-:Y:S01]  /*8dd0*/  SEL R7, RZ, 0x4, !P6 ;  /* 0x00000004ff077807 */ /* 0x000fe20007000000 */
[----:B------:R2:W-:Y:S01]  /*8de0*/  LDGSTS.E [R173+0xc004], desc[UR16][R8.64], P3 ;  /* 0x0c00400008ad7fae */ /* 0x0005e200099a1010 */
[----:B------:R-:W-:Y:S02]  /*8df0*/  IADD3 R6, P3, PT, R168, UR20, RZ ;  /* 0x00000014a8067c10 */ /* 0x000fe4000ff7e0ff */
[----:B------:R-:W-:-:S02]  /*8e00*/  SEL R10, R7, RZ, !P2 ;  /* 0x000000ff070a7207 */ /* 0x000fc40005000000 */
[----:B------:R-:W-:Y:S02]  /*8e10*/  ISETP.GT.AND P6, PT, R44, 0x4, PT ;  /* 0x000000042c00780c */ /* 0x000fe40003fc4270 */
[----:B------:R-:W-:Y:S02]  /*8e20*/  IADD3.X R7, PT, PT, R167, UR21, RZ, P3, !PT ;  /* 0x00000015a7077c10 */ /* 0x000fe40009ffe4ff */
[----:B------:R-:W-:Y:S02]  /*8e30*/  ISETP.NE.U32.AND P3, PT, R10, RZ, PT ;  /* 0x000000ff0a00720c */ /* 0x000fe40003f65070 */
[----:B-1----:R-:W-:Y:S01]  /*8e40*/  SEL R5, RZ, 0x4, !P6 ;  /* 0x00000004ff057807 */ /* 0x002fe20007000000 */
[----:B------:R1:W-:Y:S01]  /*8e50*/  LDGSTS.E [R173+0xc008], desc[UR16][R6.64], P4 ;  /* 0x0c00800006ad7fae */ /* 0x0003e2000a1a1010 */
[----:B------:R-:W-:Y:S02]  /*8e60*/  IADD3 R4, P4, PT, R166, UR20, RZ ;  /* 0x00000014a6047c10 */ /* 0x000fe4000ff9e0ff */
[----:B------:R-:W-:-:S02]  /*8e70*/  SEL R10, R5, RZ, !P2 ;  /* 0x000000ff050a7207 */ /* 0x000fc40005000000 */
[----:B------:R-:W-:Y:S02]  /*8e80*/  ISETP.GT.AND P6, PT, R44, 0x5, PT ;  /* 0x000000052c00780c */ /* 0x000fe40003fc4270 */
[----:B------:R-:W-:Y:S02]  /*8e90*/  IADD3.X R5, PT, PT, R165, UR21, RZ, P4, !PT ;  /* 0x00000015a5057c10 */ /* 0x000fe4000a7fe4ff */
[----:B------:R-:W-:Y:S02]  /*8ea0*/  ISETP.NE.U32.AND P4, PT, R10, RZ, PT ;  /* 0x000000ff0a00720c */ /* 0x000fe40003f85070 */
[----:B--2---:R-:W-:Y:S01]  /*8eb0*/  SEL R9, RZ, 0x4, !P6 ;  /* 0x00000004ff097807 */ /* 0x004fe20007000000 */
        /* <DEDUP_REMOVED lines=143> */
[----:B------:R-:W-:Y:S02]  /*97b0*/  IADD3.X R5, PT, PT, R123, UR21, RZ, P3, !PT ;  /* 0x000000157b057c10 */ /* 0x000fe40009ffe4ff */
[----:B------:R-:W-:Y:S02]  /*97c0*/  ISETP.GT.AND P6, PT, R44, 0x1a, PT ;  /* 0x0000001a2c00780c */ /* 0x000fe40003fc4270 */
[----:B------:R-:W-:Y:S01]  /*97d0*/  ISETP.NE.U32.AND P3, PT, R10, RZ, PT ;  /* 0x000000ff0a00720c */ /* 0x000fe20003f65070 */
[----:B------:R3:W-:Y:S01]  /*97e0*/  LDGSTS.E [R173+0xc060], desc[UR16][R4.64], P4 ;  /* 0x0c06000004ad7fae */ /* 0x0007e2000a1a1010 */
[----:B-1----:R-:W-:Y:S02]  /*97f0*/  SEL R9, RZ, 0x4, !P6 ;  /* 0x00000004ff097807 */ /* 0x002fe40007000000 */
[----:B------:R-:W-:Y:S02]  /*9800*/  IADD3 R8, P4, PT, R122, UR20, RZ ;  /* 0x000000147a087c10 */ /* 0x000fe4000ff9e0ff */
[----:B------:R-:W-:-:S02]  /*9810*/  SEL R10, R9, RZ, !P2 ;  /* 0x000000ff090a7207 */ /* 0x000fc40005000000 */
[----:B------:R-:W-:Y:S02]  /*9820*/  ISETP.GT.AND P6, PT, R44, 0x1b, PT ;  /* 0x0000001b2c00780c */ /* 0x000fe40003fc4270 */
[----:B------:R-:W-:Y:S02]  /*9830*/  IADD3.X R9, PT, PT, R121, UR21, RZ, P4, !PT ;  /* 0x0000001579097c10 */ /* 0x000fe4000a7fe4ff */
[----:B--2---:R-:W-:Y:S02]  /*9840*/  SEL R6, RZ, 0x4, !P6 ;  /* 0x00000004ff067807 */ /* 0x004fe40007000000 */
[----:B------:R-:W-:Y:S01]  /*9850*/  ISETP.NE.U32.AND P4, PT, R10, RZ, PT ;  /* 0x000000ff0a00720c */ /* 0x000fe20003f85070 */
[----:B------:R1:W-:Y:S01]  /*9860*/  LDGSTS.E [R173+0xc064], desc[UR16][R8.64], P3 ;  /* 0x0c06400008ad7fae */ /* 0x0003e200099a1010 */
[----:B------:R-:W-:Y:S02]  /*9870*/  ISETP.GT.AND P3, PT, R44, 0x1c, PT ;  /* 0x0000001c2c00780c */ /* 0x000fe40003f64270 */
[----:B------:R-:W-:-:S02]  /*9880*/  IADD3 R10, P6, PT, R120, UR20, RZ ;  /* 0x00000014780a7c10 */ /* 0x000fc4000ffde0ff */
[----:B------:R-:W-:Y:S02]  /*9890*/  SEL R6, R6, RZ, !P2 ;  /* 0x000000ff06067207 */ /* 0x000fe40005000000 */
[----:B---3--:R-:W-:Y:S02]  /*98a0*/  SEL R4, RZ, 0x4, !P3 ;  /* 0x00000004ff047807 */ /* 0x008fe40005800000 */
[----:B------:R-:W-:Y:S02]  /*98b0*/  IADD3.X R11, PT, PT, R119, UR21, RZ, P6, !PT ;  /* 0x00000015770b7c10 */ /* 0x000fe4000b7fe4ff */
[----:B------:R-:W-:Y:S02]  /*98c0*/  ISETP.NE.U32.AND P6, PT, R6, RZ, PT ;  /* 0x000000ff0600720c */ /* 0x000fe40003fc5070 */
[----:B------:R-:W-:Y:S01]  /*98d0*/  IADD3 R6, P3, PT, R118, UR20, RZ ;  /* 0x0000001476067c10 */ /* 0x000fe2000ff7e0ff */
[----:B------:R2:W-:Y:S01]  /*98e0*/  LDGSTS.E [R173+0xc068], desc[UR16][R10.64], P4 ;  /* 0x0c0680000aad7fae */ /* 0x0005e2000a1a1010 */
[----:B------:R-:W-:-:S02]  /*98f0*/  SEL R4, R4, RZ, !P2 ;  /* 0x000000ff04047207 */ /* 0x000fc40005000000 */
[----:B------:R-:W-:Y:S02]  /*9900*/  IADD3.X R7, PT, PT, R117, UR21, RZ, P3, !PT ;  /* 0x0000001575077c10 */ /* 0x000fe40009ffe4ff */
[----:B------:R-:W-:Y:S02]  /*9910*/  ISETP.NE.U32.AND P3, PT, R4, RZ, PT ;  /* 0x000000ff0400720c */ /* 0x000fe40003f65070 */
[----:B------:R-:W-:-:S03]  /*9920*/  IADD3 R4, P4, PT, R116, UR20, RZ ;  /* 0x0000001474047c10 */ /* 0x000fc6000ff9e0ff */
[----:B------:R3:W-:Y:S01]  /*9930*/  LDGSTS.E [R173+0xc06c], desc[UR16][R6.64], P6 ;  /* 0x0c06c00006ad7fae */ /* 0x0007e2000b1a1010 */
[----:B------:R-:W-:Y:S02]  /*9940*/  IADD3.X R5, PT, PT, R115, UR21, RZ, P4, !PT ;  /* 0x0000001573057c10 */ /* 0x000fe4000a7fe4ff */
[----:B------:R-:W-:Y:S02]  /*9950*/  ISETP.GT.AND P6, PT, R44, 0x1d, PT ;  /* 0x0000001d2c00780c */ /* 0x000fe40003fc4270 */
[----:B-1----:R-:W-:Y:S02]  /*9960*/  IADD3 R8, P4, PT, R114, UR20, RZ ;  /* 0x0000001472087c10 */ /* 0x002fe4000ff9e0ff */
[----:B------:R-:W-:Y:S01]  /*9970*/  SEL R12, RZ, 0x4, !P6 ;  /* 0x00000004ff0c7807 */ /* 0x000fe20007000000 */
[----:B------:R1:W-:Y:S01]  /*9980*/  LDGSTS.E [R173+0xc070], desc[UR16][R4.64], P3 ;  /* 0x0c07000004ad7fae */ /* 0x0003e200099a1010 */
[----:B------:R-:W-:Y:S02]  /*9990*/  ISETP.GT.AND P3, PT, R44, 0x1e, PT ;  /* 0x0000001e2c00780c */ /* 0x000fe40003f64270 */
[----:B------:R-:W-:-:S02]  /*99a0*/  SEL R12, R12, RZ, !P2 ;  /* 0x000000ff0c0c7207 */ /* 0x000fc40005000000 */
[----:B------:R-:W-:Y:S02]  /*99b0*/  SEL R13, RZ, 0x4, !P3 ;  /* 0x00000004ff0d7807 */ /* 0x000fe40005800000 */
[----:B------:R-:W-:Y:S02]  /*99c0*/  ISETP.GT.AND P3, PT, R44, 0x1f, PT ;  /* 0x0000001f2c00780c */ /* 0x000fe40003f64270 */
[----:B------:R-:W-:Y:S02]  /*99d0*/  IADD3.X R9, PT, PT, R113, UR21, RZ, P4, !PT ;  /* 0x0000001571097c10 */ /* 0x000fe4000a7fe4ff */
[----:B------:R-:W-:Y:S02]  /*99e0*/  ISETP.NE.U32.AND P6, PT, R12, RZ, PT ;  /* 0x000000ff0c00720c */ /* 0x000fe40003fc5070 */
[----:B--2---:R-:W-:Y:S02]  /*99f0*/  IADD3 R10, P4, PT, R112, UR20, RZ ;  /* 0x00000014700a7c10 */ /* 0x004fe4000ff9e0ff */
[----:B------:R-:W-:-:S02]  /*9a00*/  SEL R13, R13, RZ, !P2 ;  /* 0x000000ff0d0d7207 */ /* 0x000fc40005000000 */
[----:B---3--:R-:W-:Y:S02]  /*9a10*/  SEL R6, RZ, 0x4, !P3 ;  /* 0x00000004ff067807 */ /* 0x008fe40005800000 */
[----:B------:R-:W-:Y:S02]  /*9a20*/  IADD3.X R11, PT, PT, R111, UR21, RZ, P4, !PT ;  /* 0x000000156f0b7c10 */ /* 0x000fe4000a7fe4ff */
[----:B------:R-:W-:Y:S01]  /*9a30*/  ISETP.GE.AND P3, PT, R3, R44, PT ;  /* 0x0000002c0300720c */ /* 0x000fe20003f66270 */
[----:B------:R-:W-:Y:S01]  /*9a40*/  VIADD R44, R44, 0xffffffe0 ;  /* 0xffffffe02c2c7836 */ /* 0x000fe20000000000 */
[----:B------:R-:W-:Y:S01]  /*9a50*/  ISETP.NE.U32.AND P4, PT, R13, RZ, PT ;  /* 0x000000ff0d00720c */ /* 0x000fe20003f85070 */
[----:B------:R2:W-:Y:S01]  /*9a60*/  LDGSTS.E [R173+0xc074], desc[UR16][R8.64], P6 ;  /* 0x0c07400008ad7fae */ /* 0x0005e2000b1a1010 */
[----:B------:R-:W-:Y:S02]  /*9a70*/  SEL R6, R6, RZ, !P2 ;  /* 0x000000ff06067207 */ /* 0x000fe40005000000 */
[----:B-1----:R-:W-:-:S02]  /*9a80*/  SEL R4, RZ, 0x4, P3 ;  /* 0x00000004ff047807 */ /* 0x002fc40001800000 */
[----:B------:R-:W-:Y:S02]  /*9a90*/  ISETP.NE.U32.AND P3, PT, R6, RZ, PT ;  /* 0x000000ff0600720c */ /* 0x000fe40003f65070 */
[----:B------:R-:W-:Y:S01]  /*9aa0*/  IADD3 R12, P6, PT, R110, UR20, RZ ;  /* 0x000000146e0c7c10 */ /* 0x000fe2000ffde0ff */
[----:B------:R-:W-:Y:S01]  /*9ab0*/  UIADD3 UR20, UP3, UPT, UR20, UR60, URZ ;  /* 0x0000003c14147290 */ /* 0x000fe2000ff7e0ff */
[----:B------:R-:W-:Y:S02]  /*9ac0*/  SEL R4, R4, RZ, !P2 ;  /* 0x000000ff04047207 */ /* 0x000fe40005000000 */
[----:B------:R-:W-:Y:S01]  /*9ad0*/  IADD3.X R13, PT, PT, R109, UR21, RZ, P6, !PT ;  /* 0x000000156d0d7c10 */ /* 0x000fe2000b7fe4ff */
[----:B------:R1:W-:Y:S01]  /*9ae0*/  LDGSTS.E [R173+0xc078], desc[UR16][R10.64], P4 ;  /* 0x0c0780000aad7fae */ /* 0x0003e2000a1a1010 */
[----:B------:R-:W-:Y:S01]  /*9af0*/  ISETP.NE.U32.AND P2, PT, R4, RZ, PT ;  /* 0x000000ff0400720c */ /* 0x000fe20003f45070 */
[----:B------:R-:W-:Y:S01]  /*9b00*/  UIADD3.X UR21, UPT, UPT, UR21, UR61, URZ, UP3, !UPT ;  /* 0x0000003d15157290 */ /* 0x000fe20009ffe4ff */
[----:B------:R-:W-:-:S02]  /*9b10*/  IADD3 R4, P4, PT, R108, UR22, RZ ;  /* 0x000000166c047c10 */ /* 0x000fc4000ff9e0ff */
[----:B------:R-:W-:Y:S01]  /*9b20*/  IADD3 R6, P6, PT, R104, UR22, RZ ;  /* 0x0000001668067c10 */ /* 0x000fe2000ffde0ff */
[----:B------:R3:W-:Y:S01]  /*9b30*/  LDGSTS.E [R173+0xc07c], desc[UR16][R12.64], P3 ;  /* 0x0c07c0000cad7fae */ /* 0x0007e200099a1010 */
[----:B------:R-:W-:Y:S02]  /*9b40*/  IADD3.X R5, PT, PT, R107, UR23, RZ, P4, !PT ;  /* 0x000000176b057c10 */ /* 0x000fe4000a7fe4ff */
[----:B--2---:R-:W-:Y:S01]  /*9b50*/  IADD3 R8, P3, PT, R100, UR22, RZ ;  /* 0x0000001664087c10 */ /* 0x004fe2000ff7e0ff */
[----:B------:R-:W0:Y:S01]  /*9b60*/  LDGDEPBAR ;  /* 0x00000000000079af */ /* 0x000e220000000000 */
[----:B------:R-:W-:Y:S02]  /*9b70*/  IADD3.X R7, PT, PT, R103, UR23, RZ, P6, !PT ;  /* 0x0000001767077c10 */ /* 0x000fe4000b7fe4ff */
[----:B-1----:R-:W-:Y:S01]  /*9b80*/  IADD3 R10, P4, PT, R96, UR22, RZ ;  /* 0x00000016600a7c10 */ /* 0x002fe2000ff9e0ff */
[----:B------:R1:W-:Y:S01]  /*9b90*/  LDGSTS.E [R19], desc[UR16][R4.64], P2 ;  /* 0x0000000004137fae */ /* 0x0003e200091a1010 */
[----:B------:R-:W-:-:S02]  /*9ba0*/  IADD3.X R9, PT, PT, R99, UR23, RZ, P3, !PT ;  /* 0x0000001763097c10 */ /* 0x000fc40009ffe4ff */
[----:B------:R-:W-:Y:S01]  /*9bb0*/  IADD3 R16, P3, PT, R92, UR22, RZ ;  /* 0x000000165c107c10 */ /* 0x000fe2000ff7e0ff */
[----:B------:R2:W-:Y:S01]  /*9bc0*/  LDGSTS.E [R19+0x400], desc[UR16][R6.64], P2 ;  /* 0x0040000006137fae */ /* 0x0005e200091a1010 */
[----:B------:R-:W-:Y:S02]  /*9bd0*/  IADD3.X R11, PT, PT, R95, UR23, RZ, P4, !PT ;  /* 0x000000175f0b7c10 */ /* 0x000fe4000a7fe4ff */
[----:B------:R-:W-:Y:S01]  /*9be0*/  IADD3 R14, P4, PT, R88, UR22, RZ ;  /* 0x00000016580e7c10 */ /* 0x000fe2000ff9e0ff */
[----:B------:R4:W-:Y:S01]  /*9bf0*/  LDGSTS.E [R19+0x800], desc[UR16][R8.64], P2 ;  /* 0x0080000008137fae */ /* 0x0009e200091a1010 */
[----:B------:R-:W-:Y:S02]  /*9c00*/  IADD3.X R17, PT, PT, R91, UR23, RZ, P3, !PT ;  /* 0x000000175b117c10 */ /* 0x000fe40009ffe4ff */
[----:B---3--:R-:W-:Y:S01]  /*9c10*/  IADD3 R12, P3, PT, R84, UR22, RZ ;  /* 0x00000016540c7c10 */ /* 0x008fe2000ff7e0ff */
[----:B------:R3:W-:Y:S01]  /*9c20*/  LDGSTS.E [R19+0xc00], desc[UR16][R10.64], P2 ;  /* 0x00c000000a137fae */ /* 0x0007e200091a1010 */
[----:B------:R-:W-:-:S02]  /*9c30*/  IADD3.X R15, PT, PT, R87, UR23, RZ, P4, !PT ;  /* 0x00000017570f7c10 */ /* 0x000fc4000a7fe4ff */
[----:B-1----:R-:W-:Y:S01]  /*9c40*/  IADD3 R4, P4, PT, R80, UR22, RZ ;  /* 0x0000001650047c10 */ /* 0x002fe2000ff9e0ff */
[----:B------:R1:W-:Y:S01]  /*9c50*/  LDGSTS.E [R19+0x1000], desc[UR16][R16.64], P2 ;  /* 0x0100000010137fae */ /* 0x0003e200091a1010 */
[----:B------:R-:W-:Y:S02]  /*9c60*/  IADD3.X R13, PT, PT, R83, UR23, RZ, P3, !PT ;  /* 0x00000017530d7c10 */ /* 0x000fe40009ffe4ff */
[----:B--2---:R-:W-:Y:S01]  /*9c70*/  IADD3 R6, P3, PT, R76, UR22, RZ ;  /* 0x000000164c067c10 */ /* 0x004fe2000ff7e0ff */
[----:B------:R2:W-:Y:S01]  /*9c80*/  LDGSTS.E [R19+0x1400], desc[UR16][R14.64], P2 ;  /* 0x014000000e137fae */ /* 0x0005e200091a1010 */
[----:B------:R-:W-:Y:S02]  /*9c90*/  IADD3.X R5, PT, PT, R79, UR23, RZ, P4, !PT ;  /* 0x000000174f057c10 */ /* 0x000fe4000a7fe4ff */
[----:B----4-:R-:W-:Y:S01]  /*9ca0*/  IADD3 R8, P4, PT, R72, UR22, RZ ;  /* 0x0000001648087c10 */ /* 0x010fe2000ff9e0ff */
[----:B------:R4:W-:Y:S01]  /*9cb0*/  LDGSTS.E [R19+0x1800], desc[UR16][R12.64], P2 ;  /* 0x018000000c137fae */ /* 0x0009e200091a1010 */
[----:B------:R-:W-:-:S02]  /*9cc0*/  IADD3.X R7, PT, PT, R75, UR23, RZ, P3, !PT ;  /* 0x000000174b077c10 */ /* 0x000fc40009ffe4ff */
[----:B---3--:R-:W-:Y:S01]  /*9cd0*/  IADD3 R10, P3, PT, R68, UR22, RZ ;  /* 0x00000016440a7c10 */ /* 0x008fe2000ff7e0ff */
[----:B------:R3:W-:Y:S01]  /*9ce0*/  LDGSTS.E [R19+0x1c00], desc[UR16][R4.64], P2 ;  /* 0x01c0000004137fae */ /* 0x0007e200091a1010 */
[----:B------:R-:W-:Y:S02]  /*9cf0*/  IADD3.X R9, PT, PT, R71, UR23, RZ, P4, !PT ;  /* 0x0000001747097c10 */ /* 0x000fe4000a7fe4ff */
[----:B-1----:R-:W-:Y:S01]  /*9d00*/  IADD3 R16, P4, PT, R64, UR22, RZ ;  /* 0x0000001640107c10 */ /* 0x002fe2000ff9e0ff */
[----:B------:R1:W-:Y:S01]  /*9d10*/  LDGSTS.E [R19+0x2000], desc[UR16][R6.64], P2 ;  /* 0x0200000006137fae */ /* 0x0003e200091a1010 */
[----:B------:R-:W-:Y:S02]  /*9d20*/  IADD3.X R11, PT, PT, R67, UR23, RZ, P3, !PT ;  /* 0x00000017430b7c10 */ /* 0x000fe40009ffe4ff */
[----:B--2---:R-:W-:Y:S01]  /*9d30*/  IADD3 R14, P3, PT, R60, UR22, RZ ;  /* 0x000000163c0e7c10 */ /* 0x004fe2000ff7e0ff */
[----:B------:R2:W-:Y:S01]  /*9d40*/  LDGSTS.E [R19+0x2400], desc[UR16][R8.64], P2 ;  /* 0x0240000008137fae */ /* 0x0005e200091a1010 */
[----:B------:R-:W-:-:S02]  /*9d50*/  IADD3.X R17, PT, PT, R63, UR23, RZ, P4, !PT ;  /* 0x000000173f117c10 */ /* 0x000fc4000a7fe4ff */
[----:B----4-:R-:W-:Y:S01]  /*9d60*/  IADD3 R12, P4, PT, R56, UR22, RZ ;  /* 0x00000016380c7c10 */ /* 0x010fe2000ff9e0ff */
[----:B------:R4:W-:Y:S01]  /*9d70*/  LDGSTS.E [R19+0x2800], desc[UR16][R10.64], P2 ;  /* 0x028000000a137fae */ /* 0x0009e200091a1010 */
[----:B------:R-:W-:Y:S02]  /*9d80*/  IADD3.X R15, PT, PT, R59, UR23, RZ, P3, !PT ;  /* 0x000000173b0f7c10 */ /* 0x000fe40009ffe4ff */
[----:B---3--:R-:W-:Y:S01]  /*9d90*/  IADD3 R4, P3, PT, R52, UR22, RZ ;  /* 0x0000001634047c10 */ /* 0x008fe2000ff7e0ff */
[----:B------:R3:W-:Y:S01]  /*9da0*/  LDGSTS.E [R19+0x2c00], desc[UR16][R16.64], P2 ;  /* 0x02c0000010137fae */ /* 0x0007e200091a1010 */
[----:B------:R-:W-:Y:S02]  /*9db0*/  IADD3.X R13, PT, PT, R55, UR23, RZ, P4, !PT ;  /* 0x00000017370d7c10 */ /* 0x000fe4000a7fe4ff */
[----:B-1----:R-:W-:Y:S01]  /*9dc0*/  IADD3 R6, P4, PT, R48, UR22, RZ ;  /* 0x0000001630067c10 */ /* 0x002fe2000ff9e0ff */
[----:B------:R1:W-:Y:S01]  /*9dd0*/  LDGSTS.E [R19+0x3000], desc[UR16][R14.64], P2 ;  /* 0x030000000e137fae */ /* 0x0003e200091a1010 */
[----:B------:R-:W-:-:S02]  /*9de0*/  IADD3.X R5, PT, PT, R51, UR23, RZ, P3, !PT ;  /* 0x0000001733057c10 */ /* 0x000fc40009ffe4ff */
[----:B--2---:R-:W-:Y:S01]  /*9df0*/  IADD3 R8, P3, PT, R106, UR22, RZ ;  /* 0x000000166a087c10 */ /* 0x004fe2000ff7e0ff */
[----:B------:R2:W-:Y:S01]  /*9e00*/  LDGSTS.E [R19+0x3400], desc[UR16][R12.64], P2 ;  /* 0x034000000c137fae */ /* 0x0005e200091a1010 */
[----:B------:R-:W-:Y:S02]  /*9e10*/  IADD3.X R7, PT, PT, R47, UR23, RZ, P4, !PT ;  /* 0x000000172f077c10 */ /* 0x000fe4000a7fe4ff */
[----:B----4-:R-:W-:Y:S01]  /*9e20*/  IADD3 R10, P4, PT, R102, UR22, RZ ;  /* 0x00000016660a7c10 */ /* 0x010fe2000ff9e0ff */
        /* <DEDUP_REMOVED lines=31> */
[----:B--2---:R-:W-:-:S02]  /*a020*/  IADD3 R4, P6, PT, R58, UR22, RZ ;  /* 0x000000163a047c10 */ /* 0x004fc4000ffde0ff */
[----:B------:R-:W-:Y:S01]  /*a030*/  IADD3.X R15, PT, PT, R65, UR23, RZ, P3, !PT ;  /* 0x00000017410f7c10 */ /* 0x000fe20009ffe4ff */
[----:B------:R-:W-:Y:S01]  /*a040*/  LDGSTS.E [R21+0x2600], desc[UR16][R16.64], P2 ;  /* 0x0260000010157fae */ /* 0x000fe200091a1010 */
[----:B------:R-:W-:Y:S02]  /*a050*/  IADD3.X R13, PT, PT, R61, UR23, RZ, P4, !PT ;  /* 0x000000173d0d7c10 */ /* 0x000fe4000a7fe4ff */
[----:B----4-:R-:W-:Y:S01]  /*a060*/  IADD3 R6, P3, PT, R54, UR22, RZ ;  /* 0x0000001636067c10 */ /* 0x010fe2000ff7e0ff */
[----:B------:R-:W-:Y:S01]  /*a070*/  LDGSTS.E [R21+0x2a00], desc[UR16][R14.64], P2 ;  /* 0x02a000000e157fae */ /* 0x000fe200091a1010 */
[----:B------:R-:W-:Y:S02]  /*a080*/  IADD3.X R5, PT, PT, R57, UR23, RZ, P6, !PT ;  /* 0x0000001739057c10 */ /* 0x000fe4000b7fe4ff */
[----:B---3--:R-:W-:Y:S01]  /*a090*/  IADD3 R8, P4, PT, R50, UR22, RZ ;  /* 0x0000001632087c10 */ /* 0x008fe2000ff9e0ff */
[----:B------:R-:W-:Y:S01]  /*a0a0*/  LDGSTS.E [R21+0x2e00], desc[UR16][R12.64], P2 ;  /* 0x02e000000c157fae */ /* 0x000fe200091a1010 */
[----:B-1----:R-:W-:Y:S01]  /*a0b0*/  IADD3 R10, P6, PT, R46, UR22, RZ ;  /* 0x000000162e0a7c10 */ /* 0x002fe2000ffde0ff */
[----:B------:R-:W-:Y:S01]  /*a0c0*/  UIADD3 UR22, UP2, UPT, UR22, UR62, URZ ;  /* 0x0000003e16167290 */ /* 0x000fe2000ff5e0ff */
[----:B------:R-:W-:Y:S01]  /*a0d0*/  IADD3.X R7, PT, PT, R53, UR23, RZ, P3, !PT ;  /* 0x0000001735077c10 */ /* 0x000fe20009ffe4ff */
[----:B------:R1:W-:Y:S01]  /*a0e0*/  LDGSTS.E [R21+0x3200], desc[UR16][R4.64], P2 ;  /* 0x0320000004157fae */ /* 0x0003e200091a1010 */
[----:B------:R-:W-:-:S02]  /*a0f0*/  IADD3.X R9, PT, PT, R49, UR23, RZ, P4, !PT ;  /* 0x0000001731097c10 */ /* 0x000fc4000a7fe4ff */
[----:B------:R-:W-:Y:S01]  /*a100*/  IADD3.X R11, PT, PT, R45, UR23, RZ, P6, !PT ;  /* 0x000000172d0b7c10 */ /* 0x000fe2000b7fe4ff */
[----:B------:R3:W-:Y:S01]  /*a110*/  LDGSTS.E [R21+0x3600], desc[UR16][R6.64], P2 ;  /* 0x0360000006157fae */ /* 0x0007e200091a1010 */
[----:B------:R-:W-:-:S03]  /*a120*/  UIADD3.X UR23, UPT, UPT, UR23, UR63, URZ, UP2, !UPT ;  /* 0x0000003f17177290 */ /* 0x000fc600097fe4ff */
[----:B------:R3:W-:Y:S04]  /*a130*/  LDGSTS.E [R21+0x3a00], desc[UR16][R8.64], P2 ;  /* 0x03a0000008157fae */ /* 0x0007e800091a1010 */
[----:B------:R3:W-:Y:S01]  /*a140*/  LDGSTS.E [R21+0x3e00], desc[UR16][R10.64], P2 ;  /* 0x03e000000a157fae */ /* 0x0007e200091a1010 */
[----:B------:R-:W-:Y:S01]  /*a150*/  ISETP.NE.U32.AND P2, PT, R42, R171, PT ;  /* 0x000000ab2a00720c */ /* 0x000fe20003f45070 */
[----:B-1----:R-:W-:Y:S02]  /*a160*/  IMAD.U32 R5, RZ, RZ, UR4 ;  /* 0x00000004ff057e24 */ /* 0x002fe4000f8e00ff */
[----:B------:R-:W0:Y:S10]  /*a170*/  LDGDEPBAR ;  /* 0x00000000000079af */ /* 0x000e340000000000 */
[----:B---3--:R-:W-:Y:S05]  /*a180*/  @P2 BRA `(.L_x_11) ;  /* 0xffffffe400982947 */ /* 0x008fea000383ffff */
.L_x_8:
[----:B------:R-:W1:Y:S01]  /*a190*/  LDCU UR5, c[0x0][0x3b8] ;  /* 0x00007700ff0577ac */ /* 0x000e620008000800 */
[----:B------:R-:W-:Y:S01]  /*a1a0*/  LOP3.LUT R2, R39, 0x80, R40, 0xf8, !PT ;  /* 0x0000008027027812 */ /* 0x000fe200078ef828 */
[----:B------:R-:W3:Y:S03]  /*a1b0*/  LDCU.128 UR20, c[0x0][0x390] ;  /* 0x00007200ff1477ac */ /* 0x000ee60008000c00 */
[C---:B------:R-:W-:Y:S02]  /*a1c0*/  LOP3.LUT R3, R2.reuse, 0x7f, RZ, 0xfc, !PT ;  /* 0x0000007f02037812 */ /* 0x040fe400078efcff */
[C---:B--2---:R-:W-:Y:S01]  /*a1d0*/  LOP3.LUT R10, R2.reuse, 0x1, RZ, 0xfc, !PT ;  /* 0x00000001020a7812 */ /* 0x044fe200078efcff */
[----:B------:R-:W2:Y:S01]  /*a1e0*/  LDCU UR6, c[0x0][0x3b4] ;  /* 0x00007680ff0677ac */ /* 0x000ea20008000800 */
[C---:B------:R-:W-:Y:S02]  /*a1f0*/  LOP3.LUT R9, R2.reuse, 0x2, RZ, 0xfc, !PT ;  /* 0x0000000202097812 */ /* 0x040fe400078efcff */
[C---:B------:R-:W-:Y:S01]  /*a200*/  LOP3.LUT R196, R2.reuse, 0x3, RZ, 0xfc, !PT ;  /* 0x0000000302c47812 */ /* 0x040fe200078efcff */
[----:B------:R-:W4:Y:S01]  /*a210*/  LDCU UR7, c[0x0][0x39c] ;  /* 0x00007380ff0777ac */ /* 0x000f220008000800 */
[----:B-1----:R-:W-:-:S04]  /*a220*/  IMAD R4, R2, UR5, RZ ;  /* 0x0000000502047c24 */ /* 0x002fc8000f8e02ff */
[----:B------:R-:W-:Y:S01]  /*a230*/  VIADD R5, R4, UR5 ;  /* 0x0000000504057c36 */ /* 0x000fe20008000000 */
[----:B---3--:R-:W-:-:S03]  /*a240*/  ISETP.GE.AND P1, PT, R37, UR22, PT ;  /* 0x0000001625007c0c */ /* 0x008fc6000bf26270 */
[----:B------:R-:W-:Y:S01]  /*a250*/  VIADD R6, R5, UR5 ;  /* 0x0000000505067c36 */ /* 0x000fe20008000000 */
[----:B------:R-:W-:Y:S01]  /*a260*/  ISETP.LT.AND P3, PT, R10, UR23, !P1 ;  /* 0x000000170a007c0c */ /* 0x000fe2000cf61270 */
[----:B--2---:R-:W-:Y:S01]  /*a270*/  IMAD R0, R37, UR6, RZ ;  /* 0x0000000625007c24 */ /* 0x004fe2000f8e02ff */
[----:B------:R-:W-:Y:S01]  /*a280*/  ISETP.LT.AND P4, PT, R9, UR23, !P1 ;  /* 0x0000001709007c0c */ /* 0x000fe2000cf81270 */
[----:B------:R-:W-:Y:S01]  /*a290*/  VIADD R7, R6, UR5 ;  /* 0x0000000506077c36 */ /* 0x000fe20008000000 */
[----:B----4-:R-:W-:Y:S02]  /*a2a0*/  ISETP.LT.AND P2, PT, R3, UR7, !P1 ;  /* 0x0000000703007c0c */ /* 0x010fe4000cf41270 */
[----:B------:R-:W-:Y:S01]  /*a2b0*/  LEA R3, P6, R0, UR20, 0x2 ;  /* 0x0000001400037c11 */ /* 0x000fe2000f8c10ff */
[----:B------:R-:W-:-:S04]  /*a2c0*/  VIADD R8, R7, UR5 ;  /* 0x0000000507087c36 */ /* 0x000fc80008000000 */
[----:B------:R-:W-:-:S04]  /*a2d0*/  VIADD R142, R8, UR5 ;  /* 0x00000005088e7c36 */ /* 0x000fc80008000000 */
[----:B------:R-:W-:-:S04]  /*a2e0*/  VIADD R143, R142, UR5 ;  /* 0x000000058e8f7c36 */ /* 0x000fc80008000000 */
[----:B------:R-:W-:-:S04]  /*a2f0*/  VIADD R144, R143, UR5 ;  /* 0x000000058f907c36 */ /* 0x000fc80008000000 */
[----:B------:R-:W-:Y:S01]  /*a300*/  VIADD R145, R144, UR5 ;  /* 0x0000000590917c36 */ /* 0x000fe20008000000 */
[----:B------:R-:W-:Y:S06]  /*a310*/  @!P5 BRA `(.L_x_12) ;  /* 0x000000000010d947 */ /* 0x000fec0003800000 */
[----:B------:R-:W-:-:S06]  /*a320*/  USHF.L.U32 UR4, UR4, 0x1f, URZ ;  /* 0x0000001f04047899 */ /* 0x000fcc00080006ff */
[----:B------:R-:W-:-:S04]  /*a330*/  IMAD.U32 R9, RZ, RZ, UR4 ;  /* 0x00000004ff097e24 */ /* 0x000fc8000f8e00ff */
[----:B------:R-:W1:Y:S02]  /*a340*/  SYNCS.PHASECHK.TRANS64.TRYWAIT P5, [UR14], R9 ;  /* 0x00000009ff0075a7 */ /* 0x000e6400080a110e */
[----:B-1----:R-:W-:Y:S05]  /*a350*/  @!P5 BRA `(.L_x_13) ;  /* 0x00000038004cd947 */ /* 0x002fea0003800000 */
.L_x_12:
[----:B------:R-:W-:-:S04]  /*a360*/  DEPBAR.LE SB0, 0x0 ;  /* 0x000080000000791a */ /* 0x000fc80000000000 */
[----:B------:R-:W-:Y:S01]  /*a370*/  BAR.SYNC.DEFER_BLOCKING 0x0 ;  /* 0x0000000000007b1d */ /* 0x000fe20000010000 */
[----:B------:R-:W-:Y:S01]  /*a380*/  VIADD R146, R145, UR5 ;  /* 0x0000000591927c36 */ /* 0x000fe20008000000 */
[----:B------:R-:W-:Y:S02]  /*a390*/  LEA.HI.X.SX32 R0, R0, UR21, 0x2, P6 ;  /* 0x0000001500007c11 */ /* 0x000fe4000b0f16ff */
[-C--:B------:R-:W-:Y:S01]  /*a3a0*/  LEA R134, P6, R4, R3.reuse, 0x2 ;  /* 0x0000000304867211 */ /* 0x080fe200078c10ff */
[----:B------:R-:W-:Y:S01]  /*a3b0*/  VIADD R147, R146, UR5 ;  /* 0x0000000592937c36 */ /* 0x000fe20008000000 */
[-C--:B------:R-:W-:Y:S01]  /*a3c0*/  LEA R132, P5, R5, R3.reuse, 0x2 ;  /* 0x0000000305847211 */ /* 0x080fe200078a10ff */
[----:B------:R-:W1:Y:S01]  /*a3d0*/  LDCU UR4, c[0x0][0x39c] ;  /* 0x00007380ff0477ac */ /* 0x000e620008000800 */
[-C--:B------:R-:W-:Y:S01]  /*a3e0*/  LEA.HI.X.SX32 R135, R4, R0.reuse, 0x2, P6 ;  /* 0x0000000004877211 */ /* 0x080fe200030f16ff */
[----:B------:R-:W-:Y:S01]  /*a3f0*/  VIADD R148, R147, UR5 ;  /* 0x0000000593947c36 */ /* 0x000fe20008000000 */
[-C--:B------:R-:W-:Y:S01]  /*a400*/  LEA R136, P6, R6, R3.reuse, 0x2 ;  /* 0x0000000306887211 */ /* 0x080fe200078c10ff */
[----:B------:R-:W2:Y:S01]  /*a410*/  LDCU UR6, c[0x0][0x39c] ;  /* 0x00007380ff0677ac */ /* 0x000ea20008000800 */
[-C--:B------:R-:W-:Y:S01]  /*a420*/  LEA.HI.X.SX32 R133, R5, R0.reuse, 0x2, P5 ;  /* 0x0000000005857211 */ /* 0x080fe200028f16ff */
[----:B------:R-:W-:Y:S01]  /*a430*/  VIADD R149, R148, UR5 ;  /* 0x0000000594957c36 */ /* 0x000fe20008000000 */
[-C--:B------:R-:W-:Y:S01]  /*a440*/  LEA.HI.X.SX32 R137, R6, R0.reuse, 0x2, P6 ;  /* 0x0000000006897211 */ /* 0x080fe200030f16ff */
[----:B------:R-:W3:Y:S01]  /*a450*/  LDCU UR7, c[0x0][0x39c] ;  /* 0x00007380ff0777ac */ /* 0x000ee20008000800 */
[-C--:B------:R-:W-:Y:S01]  /*a460*/  LEA R140, P6, R7, R3.reuse, 0x2 ;  /* 0x00000003078c7211 */ /* 0x080fe200078c10ff */
[----:B------:R-:W-:Y:S01]  /*a470*/  VIADD R150, R149, UR5 ;  /* 0x0000000595967c36 */ /* 0x000fe20008000000 */
[----:B------:R-:W-:Y:S01]  /*a480*/  ISETP.LT.AND P5, PT, R2, UR23, !P1 ;  /* 0x0000001702007c0c */ /* 0x000fe2000cfa1270 */
[----:B------:R-:W4:Y:S01]  /*a490*/  LDCU UR8, c[0x0][0x39c] ;  /* 0x00007380ff0877ac */ /* 0x000f220008000800 */
[-C--:B------:R-:W-:Y:S01]  /*a4a0*/  LEA.HI.X.SX32 R141, R7, R0.reuse, 0x2, P6 ;  /* 0x00000000078d7211 */ /* 0x080fe200030f16ff */
[----:B------:R-:W-:Y:S01]  /*a4b0*/  VIADD R151, R150, UR5 ;  /* 0x0000000596977c36 */ /* 0x000fe20008000000 */
[----:B------:R-:W-:Y:S01]  /*a4c0*/  LEA R188, P6, R143, R3, 0x2 ;  /* 0x000000038fbc7211 */ /* 0x000fe200078c10ff */
[----:B------:R-:W5:Y:S01]  /*a4d0*/  LDCU UR9, c[0x0][0x39c] ;  /* 0x00007380ff0977ac */ /* 0x000f620008000800 */
[----:B------:R-:W1:Y:S02]  /*a4e0*/  @!P0 SYNCS.CCTL.IV [UR10+0x14000] ;  /* 0x01400000ff0089b1 */ /* 0x000e64000800000a */
[----:B-1----:R-:W-:Y:S01]  /*a4f0*/  BAR.SYNC.DEFER_BLOCKING 0x0 ;  /* 0x0000000000007b1d */ /* 0x002fe20000010000 */
[----:B------:R-:W-:Y:S01]  /*a500*/  VIADD R152, R151, UR5 ;  /* 0x0000000597987c36 */ /* 0x000fe20008000000 */
[----:B------:R-:W-:-:S02]  /*a510*/  LEA.HI.X.SX32 R189, R143, R0, 0x2, P6 ;  /* 0x000000008fbd7211 */ /* 0x000fc400030f16ff */
[CC--:B------:R-:W-:Y:S02]  /*a520*/  LEA R184, P6, R145.reuse, R3.reuse, 0x2 ;  /* 0x0000000391b87211 */ /* 0x0c0fe400078c10ff */
[----:B------:R-:W-:Y:S02]  /*a530*/  LOP3.LUT R195, R2, 0x4, RZ, 0xfc, !PT ;  /* 0x0000000402c37812 */ /* 0x000fe400078efcff */
[----:B------:R-:W-:Y:S02]  /*a540*/  LEA.HI.X.SX32 R185, R145, R0, 0x2, P6 ;  /* 0x0000000091b97211 */ /* 0x000fe400030f16ff */
[----:B------:R-:W-:-:S04]  /*a550*/  LEA R182, P6, R147, R3, 0x2 ;  /* 0x0000000393b67211 */ /* 0x000fc800078c10ff */
[----:B------:R-:W-:Y:S02]  /*a560*/  LEA.HI.X.SX32 R183, R147, R0, 0x2, P6 ;  /* 0x0000000093b77211 */ /* 0x000fe400030f16ff */
[----:B------:R-:W-:-:S04]  /*a570*/  LEA R178, P6, R149, R3, 0x2 ;  /* 0x0000000395b27211 */ /* 0x000fc800078c10ff */
[-C--:B------:R-:W-:Y:S02]  /*a580*/  LEA.HI.X.SX32 R179, R149, R0.reuse, 0x2, P6 ;  /* 0x0000000095b37211 */ /* 0x080fe400030f16ff */
[CC--:B------:R-:W-:Y:S01]  /*a590*/  LEA R174, P6, R151.reuse, R3.reuse, 0x2 ;  /* 0x0000000397ae7211 */ /* 0x0c0fe200078c10ff */
[----:B------:R-:W1:Y:S01]  /*a5a0*/  @!P0 SYNCS.CCTL.IV [UR10+0x14008] ;  /* 0x01400800ff0089b1 */ /* 0x000e62000800000a */
[CC--:B------:R-:W-:Y:S02]  /*a5b0*/  LEA R138, P0, R8.reuse, R3.reuse, 0x2 ;  /* 0x00000003088a7211 */ /* 0x0c0fe400078010ff */
[-C--:B------:R-:W-:Y:S02]  /*a5c0*/  LEA.HI.X.SX32 R175, R151, R0.reuse, 0x2, P6 ;  /* 0x0000000097af7211 */ /* 0x080fe400030f16ff */
[----:B------:R-:W-:Y:S02]  /*a5d0*/  LEA.HI.X.SX32 R139, R8, R0, 0x2, P0 ;  /* 0x00000000088b7211 */ /* 0x000fe400000f16ff */
[----:B------:R-:W-:Y:S01]  /*a5e0*/  LEA R192, P0, R142, R3, 0x2 ;  /* 0x000000038ec07211 */ /* 0x000fe200078010ff */
[----:B------:R-:W1:Y:S01]  /*a5f0*/  LDTM.x128 R4, tmem[UR11] ;  /* 0x0000000b000479ee */ /* 0x000e6200083c0000 */
[----:B------:R-:W-:-:S02]  /*a600*/  NOP ;  /* 0x0000000000007918 */ /* 0x000fc40000000000 */
[----:B------:R-:W-:Y:S01]  /*a610*/  LEA.HI.X.SX32 R193, R142, R0, 0x2, P0 ;  /* 0x000000008ec17211 */ /* 0x000fe200000f16ff */
[----:B------:R-:W-:Y:S01]  /*a620*/  VIADD R142, R152, UR5 ;  /* 0x00000005988e7c36 */ /* 0x000fe20008000000 */
[----:B------:R-:W-:-:S03]  /*a630*/  LEA R190, P0, R144, R3, 0x2 ;  /* 0x0000000390be7211 */ /* 0x000fc600078010ff */
[----:B------:R-:W-:Y:S01]  /*a640*/  VIADD R143, R142, UR5 ;  /* 0x000000058e8f7c36 */ /* 0x000fe20008000000 */
[-C--:B------:R-:W-:Y:S02]  /*a650*/  LEA.HI.X.SX32 R191, R144, R0.reuse, 0x2, P0 ;  /* 0x0000000090bf7211 */ /* 0x080fe400000f16ff */
[-C--:B------:R-:W-:Y:S01]  /*a660*/  LEA R186, P0, R146, R3.reuse, 0x2 ;  /* 0x0000000392ba7211 */ /* 0x080fe200078010ff */
[----:B------:R-:W-:Y:S01]  /*a670*/  VIADD R144, R143, UR5 ;  /* 0x000000058f907c36 */ /* 0x000fe20008000000 */
[-C--:B------:R-:W-:Y:S02]  /*a680*/  LEA R170, P6, R142, R3.reuse, 0x2 ;  /* 0x000000038eaa7211 */ /* 0x080fe400078c10ff */
[-C--:B------:R-:W-:Y:S01]  /*a690*/  LEA.HI.X.SX32 R187, R146, R0.reuse, 0x2, P0 ;  /* 0x0000000092bb7211 */ /* 0x080fe200000f16ff */
[----:B------:R-:W-:Y:S01]  /*a6a0*/  VIADD R145, R144, UR5 ;  /* 0x0000000590917c36 */ /* 0x000fe20008000000 */
[----:B------:R-:W-:Y:S02]  /*a6b0*/  LEA R180, P0, R148, R3, 0x2 ;  /* 0x0000000394b47211 */ /* 0x000fe400078010ff */
[-C--:B------:R-:W-:Y:S01]  /*a6c0*/  LEA.HI.X.SX32 R171, R142, R0.reuse, 0x2, P6 ;  /* 0x000000008eab7211 */ /* 0x080fe200030f16ff */
[----:B------:R-:W-:Y:S01]  /*a6d0*/  VIADD R146, R145, UR5 ;  /* 0x0000000591927c36 */ /* 0x000fe20008000000 */
[----:B------:R-:W-:-:S02]  /*a6e0*/  LEA.HI.X.SX32 R181, R148, R0, 0x2, P0 ;  /* 0x0000000094b57211 */ /* 0x000fc400000f16ff */
[-C--:B------:R-:W-:Y:S01]  /*a6f0*/  LEA R176, P0, R150, R3.reuse, 0x2 ;  /* 0x0000000396b07211 */ /* 0x080fe200078010ff */
[----:B------:R-:W-:Y:S01]  /*a700*/  VIADD R147, R146, UR5 ;  /* 0x0000000592937c36 */ /* 0x000fe20008000000 */
[-C--:B------:R-:W-:Y:S01]  /*a710*/  LEA R166, P6, R144, R3.reuse, 0x2 ;  /* 0x0000000390a67211 */ /* 0x080fe200078c10ff */
[----:B-1----:R1:W-:Y:S01]  /*a720*/  @P5 STG.E desc[UR16][R134.64], R4 ;  /* 0x0000000486005986 */ /* 0x0023e2000c101910 */
[-C--:B------:R-:W-:Y:S01]  /*a730*/  LEA.HI.X.SX32 R177, R150, R0.reuse, 0x2, P0 ;  /* 0x0000000096b17211 */ /* 0x080fe200000f16ff */
[----:B------:R-:W-:Y:S01]  /*a740*/  VIADD R148, R147, UR5 ;  /* 0x0000000593947c36 */ /* 0x000fe20008000000 */
[-C--:B------:R-:W-:Y:S01]  /*a750*/  LEA R172, P0, R152, R3.reuse, 0x2 ;  /* 0x0000000398ac7211 */ /* 0x080fe200078010ff */
[----:B------:R-:W-:Y:S01]  /*a760*/  @P3 STG.E desc[UR16][R132.64], R5 ;  /* 0x0000000584003986 */ /* 0x000fe2000c101910 */
[-C--:B------:R-:W-:Y:S01]  /*a770*/  LEA.HI.X.SX32 R167, R144, R0.reuse, 0x2, P6 ;  /* 0x0000000090a77211 */ /* 0x080fe200030f16ff */
[----:B------:R-:W-:Y:S01]  /*a780*/  VIADD R142, R148, UR5 ;  /* 0x00000005948e7c36 */ /* 0x000fe20008000000 */
[----:B------:R-:W-:Y:S01]  /*a790*/  LEA.HI.X.SX32 R173, R152, R0, 0x2, P0 ;  /* 0x0000000098ad7211 */ /* 0x000fe200000f16ff */
[----:B------:R-:W-:Y:S01]  /*a7a0*/  @P4 STG.E desc[UR16][R136.64], R6 ;  /* 0x0000000688004986 */ /* 0x000fe2000c101910 */
[----:B------:R-:W-:-:S02]  /*a7b0*/  LEA R168, P0, R143, R3, 0x2 ;  /* 0x000000038fa87211 */ /* 0x000fc400078010ff */
[-C--:B------:R-:W-:Y:S02]  /*a7c0*/  LEA R162, P6, R146, R3.reuse, 0x2 ;  /* 0x0000000392a27211 */ /* 0x080fe400078c10ff */
[-C--:B------:R-:W-:Y:S01]  /*a7d0*/  LEA.HI.X.SX32 R169, R143, R0.reuse, 0x2, P0 ;  /* 0x000000008fa97211 */ /* 0x080fe200000f16ff */
[----:B------:R-:W-:Y:S01]  /*a7e0*/  VIADD R143, R142, UR5 ;  /* 0x000000058e8f7c36 */ /* 0x000fe20008000000 */
[-C--:B------:R-:W-:Y:S02]  /*a7f0*/  LEA R164, P0, R145, R3.reuse, 0x2 ;  /* 0x0000000391a47211 */ /* 0x080fe400078010ff */
[-C--:B------:R-:W-:Y:S01]  /*a800*/  LEA.HI.X.SX32 R163, R146, R0.reuse, 0x2, P6 ;  /* 0x0000000092a37211 */ /* 0x080fe200030f16ff */
[----:B------:R-:W-:Y:S01]  /*a810*/  VIADD R144, R143, UR5 ;  /* 0x000000058f907c36 */ /* 0x000fe20008000000 */
[----:B------:R-:W-:Y:S02]  /*a820*/  LEA.HI.X.SX32 R165, R145, R0, 0x2, P0 ;  /* 0x0000000091a57211 */ /* 0x000fe400000f16ff */
[-C--:B------:R-:W-:Y:S01]  /*a830*/  LEA R160, P0, R147, R3.reuse, 0x2 ;  /* 0x0000000393a07211 */ /* 0x080fe200078010ff */
[----:B------:R-:W-:Y:S01]  /*a840*/  VIADD R145, R144, UR5 ;  /* 0x0000000590917c36 */ /* 0x000fe20008000000 */
[----:B------:R-:W-:-:S02]  /*a850*/  LEA R156, P6, R148, R3, 0x2 ;  /* 0x00000003949c7211 */ /* 0x000fc400078c10ff */
[-C--:B------:R-:W-:Y:S01]  /*a860*/  LEA.HI.X.SX32 R161, R147, R0.reuse, 0x2, P0 ;  /* 0x0000000093a17211 */ /* 0x080fe200000f16ff */
[----:B------:R-:W-:Y:S01]  /*a870*/  VIADD R147, R145, UR5 ;  /* 0x0000000591937c36 */ /* 0x000fe20008000000 */
[-C--:B------:R-:W-:Y:S02]  /*a880*/  LEA R158, P0, R142, R3.reuse, 0x2 ;  /* 0x000000038e9e7211 */ /* 0x080fe400078010ff */
[-C--:B------:R-:W-:Y:S02]  /*a890*/  LEA.HI.X.SX32 R157, R148, R0.reuse, 0x2, P6 ;  /* 0x00000000949d7211 */ /* 0x080fe400030f16ff */
[-C--:B------:R-:W-:Y:S02]  /*a8a0*/  LEA R154, P6, R143, R3.reuse, 0x2 ;  /* 0x000000038f9a7211 */ /* 0x080fe400078c10ff */
[----:B------:R-:W-:Y:S01]  /*a8b0*/  LEA.HI.X.SX32 R159, R142, R0, 0x2, P0 ;  /* 0x000000008e9f7211 */ /* 0x000fe200000f16ff */
[----:B------:R-:W-:Y:S01]  /*a8c0*/  VIADD R142, R147, UR5 ;  /* 0x00000005938e7c36 */ /* 0x000fe20008000000 */
[----:B------:R-:W-:-:S02]  /*a8d0*/  LEA R150, P0, R144, R3, 0x2 ;  /* 0x0000000390967211 */ /* 0x000fc400078010ff */
[-C--:B------:R-:W-:Y:S01]  /*a8e0*/  LEA.HI.X.SX32 R155, R143, R0.reuse, 0x2, P6 ;  /* 0x000000008f9b7211 */ /* 0x080fe200030f16ff */
[----:B------:R-:W-:Y:S01]  /*a8f0*/  VIADD R143, R142, UR5 ;  /* 0x000000058e8f7c36 */ /* 0x000fe20008000000 */
[-C--:B------:R-:W-:Y:S02]  /*a900*/  LEA R152, P6, R145, R3.reuse, 0x2 ;  /* 0x0000000391987211 */ /* 0x080fe400078c10ff */
[-C--:B------:R-:W-:Y:S01]  /*a910*/  LEA.HI.X.SX32 R151, R144, R0.reuse, 0x2, P0 ;  /* 0x0000000090977211 */ /* 0x080fe200000f16ff */
[----:B------:R-:W-:Y:S01]  /*a920*/  VIADD R194, R143, UR5 ;  /* 0x000000058fc27c36 */ /* 0x000fe20008000000 */
[-C--:B------:R-:W-:Y:S02]  /*a930*/  LEA R146, P0, R147, R3.reuse, 0x2 ;  /* 0x0000000393927211 */ /* 0x080fe400078010ff */
[----:B------:R-:W-:Y:S02]  /*a940*/  LEA.HI.X.SX32 R153, R145, R0, 0x2, P6 ;  /* 0x0000000091997211 */ /* 0x000fe400030f16ff */
[----:B------:R-:W-:-:S02]  /*a950*/  LEA R148, P6, R142, R3, 0x2 ;  /* 0x000000038e947211 */ /* 0x000fc400078c10ff */
[-C--:B------:R-:W-:Y:S02]  /*a960*/  LEA.HI.X.SX32 R147, R147, R0.reuse, 0x2, P0 ;  /* 0x0000000093937211 */ /* 0x080fe400000f16ff */
[CC--:B------:R-:W-:Y:S02]  /*a970*/  LEA R144, P0, R143.reuse, R3.reuse, 0x2 ;  /* 0x000000038f907211 */ /* 0x0c0fe400078010ff */
[-C--:B------:R-:W-:Y:S02]  /*a980*/  LEA.HI.X.SX32 R149, R142, R0.reuse, 0x2, P6 ;  /* 0x000000008e957211 */ /* 0x080fe400030f16ff */
[----:B------:R-:W-:Y:S02]  /*a990*/  LEA R142, P6, R194, R3, 0x2 ;  /* 0x00000003c28e7211 */ /* 0x000fe400078c10ff */
[----:B------:R-:W-:Y:S02]  /*a9a0*/  LEA.HI.X.SX32 R145, R143, R0, 0x2, P0 ;  /* 0x000000008f917211 */ /* 0x000fe400000f16ff */
[----:B------:R-:W-:-:S02]  /*a9b0*/  ISETP.LT.AND P0, PT, R196, UR23, !P1 ;  /* 0x00000017c4007c0c */ /* 0x000fc4000cf01270 */
[C---:B------:R-:W-:Y:S01]  /*a9c0*/  LEA.HI.X.SX32 R143, R194.reuse, R0, 0x2, P6 ;  /* 0x00000000c28f7211 */ /* 0x040fe200030f16ff */
[----:B------:R-:W-:Y:S01]  /*a9d0*/  VIADD R194, R194, UR5 ;  /* 0x00000005c2c27c36 */ /* 0x000fe20008000000 */
[----:B------:R-:W-:Y:S02]  /*a9e0*/  ISETP.LT.AND P6, PT, R195, UR23, !P1 ;  /* 0x00000017c3007c0c */ /* 0x000fe4000cfc1270 */
[C---:B------:R-:W-:Y:S02]  /*a9f0*/  LOP3.LUT R196, R2.reuse, 0x5, RZ, 0xfc, !PT ;  /* 0x0000000502c47812 */ /* 0x040fe400078efcff */
[----:B------:R-:W-:Y:S02]  /*aa00*/  LOP3.LUT R195, R2, 0x6, RZ, 0xfc, !PT ;  /* 0x0000000602c37812 */ /* 0x000fe400078efcff */
[----:B------:R-:W-:Y:S02]  /*aa10*/  ISETP.LT.AND P5, PT, R196, UR23, !P1 ;  /* 0x00000017c4007c0c */ /* 0x000fe4000cfa1270 */
[----:B------:R-:W-:Y:S01]  /*aa20*/  LOP3.LUT R196, R2, 0x7, RZ, 0xfc, !PT ;  /* 0x0000000702c47812 */ /* 0x000fe200078efcff */
[----:B------:R-:W-:Y:S01]  /*aa30*/  @P0 STG.E desc[UR16][R140.64], R7 ;  /* 0x000000078c000986 */ /* 0x000fe2000c101910 */
[----:B------:R-:W-:-:S02]  /*aa40*/  ISETP.LT.AND P3, PT, R195, UR23, !P1 ;  /* 0x00000017c3007c0c */ /* 0x000fc4000cf61270 */
[----:B------:R-:W-:Y:S01]  /*aa50*/  LOP3.LUT R195, R2, 0x8, RZ, 0xfc, !PT ;  /* 0x0000000802c37812 */ /* 0x000fe200078efcff */
[----:B------:R2:W-:Y:S01]  /*aa60*/  @P6 STG.E desc[UR16][R138.64], R8 ;  /* 0x000000088a006986 */ /* 0x0005e2000c101910 */
[----:B------:R-:W-:Y:S02]  /*aa70*/  ISETP.LT.AND P4, PT, R196, UR23, !P1 ;  /* 0x00000017c4007c0c */ /* 0x000fe4000cf81270 */
[C---:B-1----:R-:W-:Y:S02]  /*aa80*/  LOP3.LUT R134, R2.reuse, 0x9, RZ, 0xfc, !PT ;  /* 0x0000000902867812 */ /* 0x042fe400078efcff */
[----:B------:R-:W-:Y:S01]  /*aa90*/  ISETP.LT.AND P0, PT, R195, UR23, !P1 ;  /* 0x00000017c3007c0c */ /* 0x000fe2000cf01270 */
[----:B------:R1:W-:Y:S01]  /*aaa0*/  @P5 STG.E desc[UR16][R192.64], R9 ;  /* 0x00000009c0005986 */ /* 0x0003e2000c101910 */
[----:B------:R-:W-:Y:S02]  /*aab0*/  LOP3.LUT R4, R2, 0xa, RZ, 0xfc, !PT ;  /* 0x0000000a02047812 */ /* 0x000fe400078efcff */
[----:B------:R-:W-:Y:S01]  /*aac0*/  ISETP.LT.AND P6, PT, R134, UR23, !P1 ;  /* 0x0000001786007c0c */ /* 0x000fe2000cfc1270 */
[----:B------:R-:W-:Y:S01]  /*aad0*/  @P3 STG.E desc[UR16][R188.64], R10 ;  /* 0x0000000abc003986 */ /* 0x000fe2000c101910 */
[----:B------:R-:W-:Y:S01]  /*aae0*/  ISETP.LT.AND P5, PT, R4, UR23, !P1 ;  /* 0x0000001704007c0c */ /* 0x000fe2000cfa1270 */
[----:B--2---:R-:W-:Y:S01]  /*aaf0*/  VIADD R8, R194, UR5 ;  /* 0x00000005c2087c36 */ /* 0x004fe20008000000 */
[C---:B------:R-:W-:Y:S01]  /*ab00*/  LOP3.LUT R4, R2.reuse, 0xc, RZ, 0xfc, !PT ;  /* 0x0000000c02047812 */ /* 0x040fe200078efcff */
[----:B------:R2:W-:Y:S01]  /*ab10*/  @P4 STG.E desc[UR16][R190.64], R11 ;  /* 0x0000000bbe004986 */ /* 0x0005e2000c101910 */
[----:B------:R-:W-:-:S02]  /*ab20*/  LOP3.LUT R5, R2, 0xb, RZ, 0xfc, !PT ;  /* 0x0000000b02057812 */ /* 0x000fc400078efcff */
[----:B------:R-:W-:Y:S01]  /*ab30*/  ISETP.LT.AND P4, PT, R4, UR23, !P1 ;  /* 0x0000001704007c0c */ /* 0x000fe2000cf81270 */
[----:B------:R1:W-:Y:S01]  /*ab40*/  @P0 STG.E desc[UR16][R184.64], R12 ;  /* 0x0000000cb8000986 */ /* 0x0003e2000c101910 */
[----:B------:R-:W-:Y:S02]  /*ab50*/  ISETP.LT.AND P3, PT, R5, UR23, !P1 ;  /* 0x0000001705007c0c */ /* 0x000fe4000cf61270 */
[C---:B------:R-:W-:Y:S01]  /*ab60*/  LOP3.LUT R4, R2.reuse, 0xe, RZ, 0xfc, !PT ;  /* 0x0000000e02047812 */ /* 0x040fe200078efcff */
[----:B------:R1:W-:Y:S01]  /*ab70*/  @P6 STG.E desc[UR16][R186.64], R13 ;  /* 0x0000000dba006986 */ /* 0x0003e2000c101910 */
[----:B------:R-:W-:Y:S02]  /*ab80*/  LOP3.LUT R5, R2, 0xd, RZ, 0xfc, !PT ;  /* 0x0000000d02057812 */ /* 0x000fe400078efcff */
[----:B------:R-:W-:Y:S01]  /*ab90*/  ISETP.LT.AND P6, PT, R4, UR23, !P1 ;  /* 0x0000001704007c0c */ /* 0x000fe2000cfc1270 */
[----:B------:R-:W-:Y:S01]  /*aba0*/  @P5 STG.E desc[UR16][R182.64], R14 ;  /* 0x0000000eb6005986 */ /* 0x000fe2000c101910 */
[----:B------:R-:W-:-:S02]  /*abb0*/  LOP3.LUT R4, R2, 0xf, RZ, 0xfc, !PT ;  /* 0x0000000f02047812 */ /* 0x000fc400078efcff */
[----:B------:R-:W-:Y:S02]  /*abc0*/  ISETP.LT.AND P0, PT, R5, UR23, !P1 ;  /* 0x0000001705007c0c */ /* 0x000fe4000cf01270 */
[----:B------:R-:W-:Y:S01]  /*abd0*/  ISETP.LT.AND P5, PT, R4, UR23, !P1 ;  /* 0x0000001704007c0c */ /* 0x000fe2000cfa1270 */
[----:B------:R-:W-:Y:S01]  /*abe0*/  @P3 STG.E desc[UR16][R180.64], R15 ;  /* 0x0000000fb4003986 */ /* 0x000fe2000c101910 */
[C---:B------:R-:W-:Y:S02]  /*abf0*/  LOP3.LUT R4, R2.reuse, 0x10, RZ, 0xfc, !PT ;  /* 0x0000001002047812 */ /* 0x040fe400078efcff */
[----:B------:R-:W-:Y:S01]  /*ac00*/  LOP3.LUT R5, R2, 0x1b, RZ, 0xfc, !PT ;  /* 0x0000001b02057812 */ /* 0x000fe200078efcff */
[----:B------:R-:W-:Y:S01]  /*ac10*/  @P4 STG.E desc[UR16][R178.64], R16 ;  /* 0x00000010b2004986 */ /* 0x000fe2000c101910 */
[----:B------:R-:W-:Y:S02]  /*ac20*/  ISETP.LT.AND P3, PT, R4, UR23, !P1 ;  /* 0x0000001704007c0c */ /* 0x000fe4000cf61270 */
[----:B------:R-:W-:-:S02]  /*ac30*/  LOP3.LUT R4, R2, 0x11, RZ, 0xfc, !PT ;  /* 0x0000001102047812 */ /* 0x000fc400078efcff */
[----:B------:R-:W-:Y:S01]  /*ac40*/  LOP3.LUT R7, R2, 0x22, RZ, 0xfc, !PT ;  /* 0x0000002202077812 */ /* 0x000fe200078efcff */
[----:B------:R-:W-:Y:S01]  /*ac50*/  @P0 STG.E desc[UR16][R176.64], R17 ;  /* 0x00000011b0000986 */ /* 0x000fe2000c101910 */
[----:B------:R-:W-:Y:S02]  /*ac60*/  ISETP.LT.AND P4, PT, R4, UR23, !P1 ;  /* 0x0000001704007c0c */ /* 0x000fe4000cf81270 */
[C---:B------:R-:W-:Y:S01]  /*ac70*/  LOP3.LUT R4, R2.reuse, 0x12, RZ, 0xfc, !PT ;  /* 0x0000001202047812 */ /* 0x040fe200078efcff */
[----:B------:R3:W-:Y:S01]  /*ac80*/  @P6 STG.E desc[UR16][R174.64], R18 ;  /* 0x00000012ae006986 */ /* 0x0007e2000c101910 */
[----:B-1----:R-:W-:Y:S02]  /*ac90*/  LOP3.LUT R9, R2, 0x23, RZ, 0xfc, !PT ;  /* 0x0000002302097812 */ /* 0x002fe400078efcff */
[----:B------:R-:W-:Y:S01]  /*aca0*/  ISETP.LT.AND P0, PT, R4, UR4, !P1 ;  /* 0x0000000404007c0c */ /* 0x000fe2000cf01270 */
[----:B------:R-:W1:Y:S01]  /*acb0*/  LDCU UR4, c[0x0][0x39c] ;  /* 0x00007380ff0477ac */ /* 0x000e620008000800 */
[C---:B------:R-:W-:Y:S01]  /*acc0*/  LOP3.LUT R4, R2.reuse, 0x13, RZ, 0xfc, !PT ;  /* 0x0000001302047812 */ /* 0x040fe200078efcff */
[----:B------:R-:W-:Y:S01]  /*acd0*/  @P5 STG.E desc[UR16][R172.64], R19 ;  /* 0x00000013ac005986 */ /* 0x000fe2000c101910 */
[----:B--2---:R-:W-:-:S02]  /*ace0*/  LOP3.LUT R11, R2, 0x24, RZ, 0xfc, !PT ;  /* 0x00000024020b7812 */ /* 0x004fc400078efcff */
[----:B------:R-:W-:Y:S01]  /*acf0*/  ISETP.LT.AND P6, PT, R4, UR6, !P1 ;  /* 0x0000000604007c0c */ /* 0x000fe2000cfc1270 */
[----:B------:R-:W2:Y:S01]  /*ad00*/  LDCU UR6, c[0x0][0x39c] ;  /* 0x00007380ff0677ac */ /* 0x000ea20008000800 */
[C---:B------:R-:W-:Y:S01]  /*ad10*/  LOP3.LUT R4, R2.reuse, 0x14, RZ, 0xfc, !PT ;  /* 0x0000001402047812 */ /* 0x040fe200078efcff */
[----:B------:R-:W-:Y:S01]  /*ad20*/  @P3 STG.E desc[UR16][R170.64], R20 ;  /* 0x00000014aa003986 */ /* 0x000fe2000c101910 */
[----:B------:R-:W-:Y:S02]  /*ad30*/  LOP3.LUT R12, R2, 0x25, RZ, 0xfc, !PT ;  /* 0x00000025020c7812 */ /* 0x000fe400078efcff */
[----:B---3--:R-:W-:Y:S01]  /*ad40*/  ISETP.LT.AND P5, PT, R4, UR7, !P1 ;  /* 0x0000000704007c0c */ /* 0x008fe2000cfa1270 */
[----:B------:R-:W3:Y:S01]  /*ad50*/  LDCU UR7, c[0x0][0x39c] ;  /* 0x00007380ff0777ac */ /* 0x000ee20008000800 */
[C---:B------:R-:W-:Y:S01]  /*ad60*/  LOP3.LUT R4, R2.reuse, 0x15, RZ, 0xfc, !PT ;  /* 0x0000001502047812 */ /* 0x040fe200078efcff */
[----:B------:R-:W-:Y:S01]  /*ad70*/  @P4 STG.E desc[UR16][R168.64], R21 ;  /* 0x00000015a8004986 */ /* 0x000fe2000c101910 */
[----:B------:R-:W-:-:S02]  /*ad80*/  LOP3.LUT R13, R2, 0x26, RZ, 0xfc, !PT ;  /* 0x00000026020d7812 */ /* 0x000fc400078efcff */
[----:B----4-:R-:W-:Y:S01]  /*ad90*/  ISETP.LT.AND P3, PT, R4, UR8, !P1 ;  /* 0x0000000804007c0c */ /* 0x010fe2000cf61270 */
[----:B------:R-:W4:Y:S01]  /*ada0*/  LDCU UR8, c[0x0][0x39c] ;  /* 0x00007380ff0877ac */ /* 0x000f220008000800 */
[C---:B------:R-:W-:Y:S01]  /*adb0*/  LOP3.LUT R4, R2.reuse, 0x16, RZ, 0xfc, !PT ;  /* 0x0000001602047812 */ /* 0x040fe200078efcff */
[----:B------:R-:W-:Y:S01]  /*adc0*/  @P0 STG.E desc[UR16][R166.64], R22 ;  /* 0x00000016a6000986 */ /* 0x000fe2000c101910 */
[----:B------:R-:W-:Y:S02]  /*add0*/  LOP3.LUT R18, R2, 0x7d, RZ, 0xfc, !PT ;  /* 0x0000007d02127812 */ /* 0x000fe400078efcff */
[----:B-1----:R-:W-:Y:S01]  /*ade0*/  ISETP.LT.AND P4, PT, R4, UR4, !P1 ;  /* 0x0000000404007c0c */ /* 0x002fe2000cf81270 */
[----:B------:R-:W1:Y:S01]  /*adf0*/  LDCU UR4, c[0x0][0x39c] ;  /* 0x00007380ff0477ac */ /* 0x000e620008000800 */
[----:B------:R-:W-:Y:S01]  /*ae00*/  LOP3.LUT R4, R2, 0x17, RZ, 0xfc, !PT ;  /* 0x0000001702047812 */ /* 0x000fe200078efcff */
[----:B------:R-:W-:Y:S03]  /*ae10*/  @P6 STG.E desc[UR16][R164.64], R23 ;  /* 0x00000017a4006986 */ /* 0x000fe6000c101910 */
[----:B--2---:R-:W-:Y:S01]  /*ae20*/  ISETP.LT.AND P0, PT, R4, UR6, !P1 ;  /* 0x0000000604007c0c */ /* 0x004fe2000cf01270 */
[----:B------:R-:W2:Y:S01]  /*ae30*/  LDCU UR6, c[0x0][0x39c] ;  /* 0x00007380ff0677ac */ /* 0x000ea20008000800 */
[----:B------:R-:W-:Y:S01]  /*ae40*/  LOP3.LUT R4, R2, 0x18, RZ, 0xfc, !PT ;  /* 0x0000001802047812 */ /* 0x000fe200078efcff */
[----:B------:R-:W-:Y:S03]  /*ae50*/  @P5 STG.E desc[UR16][R162.64], R24 ;  /* 0x00000018a2005986 */ /* 0x000fe6000c101910 */
[----:B---3--:R-:W-:Y:S01]  /*ae60*/  ISETP.LT.AND P6, PT, R4, UR7, !P1 ;  /* 0x0000000704007c0c */ /* 0x008fe2000cfc1270 */
[----:B------:R-:W3:Y:S01]  /*ae70*/  LDCU UR7, c[0x0][0x39c] ;  /* 0x00007380ff0777ac */ /* 0x000ee20008000800 */
[----:B------:R-:W-:Y:S01]  /*ae80*/  LOP3.LUT R4, R2, 0x19, RZ, 0xfc, !PT ;  /* 0x0000001902047812 */ /* 0x000fe200078efcff */
[----:B------:R-:W-:Y:S03]  /*ae90*/  @P3 STG.E desc[UR16][R160.64], R25 ;  /* 0x00000019a0003986 */ /* 0x000fe6000c101910 */
[----:B----4-:R-:W-:Y:S01]  /*aea0*/  ISETP.LT.AND P5, PT, R4, UR8, !P1 ;  /* 0x0000000804007c0c */ /* 0x010fe2000cfa1270 */
[----:B------:R-:W4:Y:S01]  /*aeb0*/  LDCU UR8, c[0x0][0x39c] ;  /* 0x00007380ff0877ac */ /* 0x000f220008000800 */
[----:B------:R-:W-:Y:S01]  /*aec0*/  LOP3.LUT R4, R2, 0x1a, RZ, 0xfc, !PT ;  /* 0x0000001a02047812 */ /* 0x000fe200078efcff */
[----:B------:R-:W-:Y:S03]  /*aed0*/  @P4 STG.E desc[UR16][R156.64], R26 ;  /* 0x0000001a9c004986 */ /* 0x000fe6000c101910 */
[----:B-1----:R-:W-:Y:S01]  /*aee0*/  ISETP.LT.AND P3, PT, R4, UR4, !P1 ;  /* 0x0000000404007c0c */ /* 0x002fe2000cf61270 */
[----:B------:R-:W1:Y:S01]  /*aef0*/  LDCU UR4, c[0x0][0x39c] ;  /* 0x00007380ff0477ac */ /* 0x000e620008000800 */
[----:B--2---:R-:W-:Y:S01]  /*af00*/  ISETP.LT.AND P4, PT, R5, UR6, !P1 ;  /* 0x0000000605007c0c */ /* 0x004fe2000cf81270 */
[----:B------:R-:W-:Y:S01]  /*af10*/  @P0 STG.E desc[UR16][R158.64], R27 ;  /* 0x0000001b9e000986 */ /* 0x000fe2000c101910 */
[C---:B------:R-:W-:Y:S01]  /*af20*/  LOP3.LUT R4, R2.reuse, 0x1c, RZ, 0xfc, !PT ;  /* 0x0000001c02047812 */ /* 0x040fe200078efcff */
[----:B------:R-:W2:Y:S01]  /*af30*/  LDCU UR6, c[0x0][0x39c] ;  /* 0x00007380ff0677ac */ /* 0x000ea20008000800 */
[----:B------:R-:W-:Y:S01]  /*af40*/  LOP3.LUT R5, R2, 0x1e, RZ, 0xfc, !PT ;  /* 0x0000001e02057812 */ /* 0x000fe200078efcff */
[----:B------:R-:W-:Y:S01]  /*af50*/  @P6 STG.E desc[UR16][R154.64], R28 ;  /* 0x0000001c9a006986 */ /* 0x000fe2000c101910 */
[----:B---3--:R-:W-:Y:S01]  /*af60*/  ISETP.LT.AND P0, PT, R4, UR7, !P1 ;  /* 0x0000000704007c0c */ /* 0x008fe2000cf01270 */
[----:B------:R-:W3:Y:S01]  /*af70*/  LDCU UR7, c[0x0][0x39c] ;  /* 0x00007380ff0777ac */ /* 0x000ee20008000800 */
[----:B------:R-:W-:Y:S01]  /*af80*/  LOP3.LUT R4, R2, 0x1d, RZ, 0xfc, !PT ;  /* 0x0000001d02047812 */ /* 0x000fe200078efcff */
[----:B------:R-:W-:Y:S03]  /*af90*/  @P5 STG.E desc[UR16][R150.64], R29 ;  /* 0x0000001d96005986 */ /* 0x000fe6000c101910 */
[----:B----4-:R-:W-:Y:S01]  /*afa0*/  ISETP.LT.AND P6, PT, R4, UR8, !P1 ;  /* 0x0000000804007c0c */ /* 0x010fe2000cfc1270 */
[----:B------:R-:W-:Y:S01]  /*afb0*/  @P3 STG.E desc[UR16][R152.64], R30 ;  /* 0x0000001e98003986 */ /* 0x000fe2000c101910 */
[----:B------:R-:W-:-:S02]  /*afc0*/  LOP3.LUT R4, R2, 0x1f, RZ, 0xfc, !PT ;  /* 0x0000001f02047812 */ /* 0x000fc400078efcff */
[----:B-1----:R-:W-:Y:S01]  /*afd0*/  ISETP.LT.AND P5, PT, R5, UR4, !P1 ;  /* 0x0000000405007c0c */ /* 0x002fe2000cfa1270 */
[----:B------:R-:W1:Y:S01]  /*afe0*/  LDCU UR4, c[0x0][0x39c] ;  /* 0x00007380ff0477ac */ /* 0x000e620008000800 */
[----:B------:R-:W-:Y:S01]  /*aff0*/  LOP3.LUT R5, R2, 0x20, RZ, 0xfc, !PT ;  /* 0x0000002002057812 */ /* 0x000fe200078efcff */
[----:B------:R-:W-:Y:S01]  /*b000*/  @P4 STG.E desc[UR16][R146.64], R31 ;  /* 0x0000001f92004986 */ /* 0x000fe2000c101910 */
[----:B-----5:R-:W-:Y:S02]  /*b010*/  ISETP.LT.AND P3, PT, R4, UR9, !P1 ;  /* 0x0000000904007c0c */ /* 0x020fe4000cf61270 */
[----:B--2---:R-:W-:Y:S01]  /*b020*/  ISETP.LT.AND P4, PT, R5, UR6, !P1 ;  /* 0x0000000605007c0c */ /* 0x004fe2000cf81270 */
[----:B------:R-:W2:Y:S01]  /*b030*/  LDCU UR6, c[0x0][0x39c] ;  /* 0x00007380ff0677ac */ /* 0x000ea20008000800 */
[----:B------:R-:W-:Y:S01]  /*b040*/  LOP3.LUT R4, R2, 0x21, RZ, 0xfc, !PT ;  /* 0x0000002102047812 */ /* 0x000fe200078efcff */
[----:B------:R-:W-:Y:S03]  /*b050*/  @P0 STG.E desc[UR16][R148.64], R32 ;  /* 0x0000002094000986 */ /* 0x000fe6000c101910 */
[----:B---3--:R-:W-:Y:S01]  /*b060*/  ISETP.LT.AND P0, PT, R4, UR7, !P1 ;  /* 0x0000000704007c0c */ /* 0x008fe2000cf01270 */
[----:B------:R-:W-:Y:S01]  /*b070*/  @P6 STG.E desc[UR16][R144.64], R33 ;  /* 0x0000002190006986 */ /* 0x000fe2000c101910 */
[C---:B------:R-:W-:Y:S01]  /*b080*/  LEA R4, P6, R194.reuse, R3, 0x2 ;  /* 0x00000003c2047211 */ /* 0x040fe200078c10ff */
[----:B------:R-:W3:Y:S02]  /*b090*/  LDCU UR7, c[0x0][0x39c] ;  /* 0x00007380ff0777ac */ /* 0x000ee40008000800 */
[----:B------:R-:W-:Y:S01]  /*b0a0*/  @P5 STG.E desc[UR16][R142.64], R34 ;  /* 0x000000228e005986 */ /* 0x000fe2000c101910 */
[----:B------:R-:W-:-:S02]  /*b0b0*/  LEA.HI.X.SX32 R5, R194, R0, 0x2, P6 ;  /* 0x00000000c2057211 */ /* 0x000fc400030f16ff */
[----:B-1----:R-:W-:Y:S01]  /*b0c0*/  ISETP.LT.AND P5, PT, R7, UR4, !P1 ;  /* 0x0000000407007c0c */ /* 0x002fe2000cfa1270 */
[----:B------:R-:W1:Y:S01]  /*b0d0*/  LDCU UR4, c[0x0][0x39c] ;  /* 0x00007380ff0477ac */ /* 0x000e620008000800 */
[CC--:B------:R-:W-:Y:S01]  /*b0e0*/  LEA R6, P6, R8.reuse, R3.reuse, 0x2 ;  /* 0x0000000308067211 */ /* 0x0c0fe200078c10ff */
[----:B------:R4:W-:Y:S01]  /*b0f0*/  @P3 STG.E desc[UR16][R4.64], R35 ;  /* 0x0000002304003986 */ /* 0x0009e2000c101910 */
[----:B--2---:R-:W-:Y:S01]  /*b100*/  ISETP.LT.AND P3, PT, R9, UR6, !P1 ;  /* 0x0000000609007c0c */ /* 0x004fe2000cf61270 */
[C---:B------:R-:W-:Y:S01]  /*b110*/  VIADD R9, R8.reuse, UR5 ;  /* 0x0000000508097c36 */ /* 0x040fe20008000000 */
[-C--:B------:R-:W-:Y:S01]  /*b120*/  LEA.HI.X.SX32 R7, R8, R0.reuse, 0x2, P6 ;  /* 0x0000000008077211 */ /* 0x080fe200030f16ff */
[----:B------:R-:W2:Y:S02]  /*b130*/  LDCU UR6, c[0x0][0x39c] ;  /* 0x00007380ff0677ac */ /* 0x000ea40008000800 */
[C---:B------:R-:W-:Y:S01]  /*b140*/  VIADD R10, R9.reuse, UR5 ;  /* 0x00000005090a7c36 */ /* 0x040fe20008000000 */
[-C--:B------:R-:W-:Y:S01]  /*b150*/  LEA R8, P6, R9, R3.reuse, 0x2 ;  /* 0x0000000309087211 */ /* 0x080fe200078c10ff */
[----:B------:R5:W-:Y:S01]  /*b160*/  @P4 STG.E desc[UR16][R6.64], R36 ;  /* 0x0000002406004986 */ /* 0x000be2000c101910 */
[----:B---3--:R-:W-:Y:S01]  /*b170*/  ISETP.LT.AND P4, PT, R11, UR7, !P1 ;  /* 0x000000070b007c0c */ /* 0x008fe2000cf81270 */
[----:B------:R-:W3:Y:S01]  /*b180*/  LDCU UR7, c[0x0][0x39c] ;  /* 0x00007380ff0777ac */ /* 0x000ee20008000800 */
[----:B------:R-:W-:Y:S01]  /*b190*/  LEA.HI.X.SX32 R9, R9, R0, 0x2, P6 ;  /* 0x0000000009097211 */ /* 0x000fe200030f16ff */
[C---:B------:R-:W-:Y:S01]  /*b1a0*/  VIADD R11, R10.reuse, UR5 ;  /* 0x000000050a0b7c36 */ /* 0x040fe20008000000 */
[----:B----4-:R-:W-:-:S03]  /*b1b0*/  LEA R4, P6, R10, R3, 0x2 ;  /* 0x000000030a047211 */ /* 0x010fc600078c10ff */
[----:B------:R4:W-:Y:S01]  /*b1c0*/  @P0 STG.E desc[UR16][R8.64], R37 ;  /* 0x0000002508000986 */ /* 0x0009e2000c101910 */
[-C--:B------:R-:W-:Y:S02]  /*b1d0*/  LEA.HI.X.SX32 R5, R10, R0.reuse, 0x2, P6 ;  /* 0x000000000a057211 */ /* 0x080fe400030f16ff */
[----:B-1----:R-:W-:Y:S01]  /*b1e0*/  ISETP.LT.AND P0, PT, R12, UR4, !P1 ;  /* 0x000000040c007c0c */ /* 0x002fe2000cf01270 */
[C---:B------:R-:W-:Y:S01]  /*b1f0*/  VIADD R12, R11.reuse, UR5 ;  /* 0x000000050b0c7c36 */ /* 0x040fe20008000000 */
[-C--:B-----5:R-:W-:Y:S01]  /*b200*/  LEA R6, P6, R11, R3.reuse, 0x2 ;  /* 0x000000030b067211 */ /* 0x0a0fe200078c10ff */
[----:B------:R-:W1:Y:S01]  /*b210*/  LDCU UR4, c[0x0][0x39c] ;  /* 0x00007380ff0477ac */ /* 0x000e620008000800 */
[----:B------:R5:W-:Y:S01]  /*b220*/  @P5 STG.E desc[UR16][R4.64], R38 ;  /* 0x0000002604005986 */ /* 0x000be2000c101910 */
[----:B--2---:R-:W-:Y:S02]  /*b230*/  ISETP.LT.AND P5, PT, R13, UR6, !P1 ;  /* 0x000000060d007c0c */ /* 0x004fe4000cfa1270 */
[----:B------:R-:W-:Y:S01]  /*b240*/  LEA.HI.X.SX32 R7, R11, R0, 0x2, P6 ;  /* 0x000000000b077211 */ /* 0x000fe200030f16ff */
[----:B------:R-:W2:Y:S01]  /*b250*/  LDCU UR6, c[0x0][0x39c] ;  /* 0x00007380ff0677ac */ /* 0x000ea20008000800 */
[----:B------:R-:W-:-:S02]  /*b260*/  LEA R10, P6, R12, R3, 0x2 ;  /* 0x000000030c0a7211 */ /* 0x000fc400078c10ff */
[----:B------:R-:W-:Y:S01]  /*b270*/  LOP3.LUT R13, R2, 0x27, RZ, 0xfc, !PT ;  /* 0x00000027020d7812 */ /* 0x000fe200078efcff */
[----:B------:R1:W-:Y:S01]  /*b280*/  @P3 STG.E desc[UR16][R6.64], R39 ;  /* 0x0000002706003986 */ /* 0x0003e2000c101910 */
[C---:B------:R-:W-:Y:S01]  /*b290*/  LEA.HI.X.SX32 R11, R12.reuse, R0, 0x2, P6 ;  /* 0x000000000c0b7211 */ /* 0x040fe200030f16ff */
[----:B------:R-:W-:Y:S01]  /*b2a0*/  VIADD R12, R12, UR5 ;  /* 0x000000050c0c7c36 */ /* 0x000fe20008000000 */
[----:B---3--:R-:W-:Y:S01]  /*b2b0*/  ISETP.LT.AND P3, PT, R13, UR7, !P1 ;  /* 0x000000070d007c0c */ /* 0x008fe2000cf61270 */
[----:B------:R-:W3:Y:S01]  /*b2c0*/  LDCU UR7, c[0x0][0x39c] ;  /* 0x00007380ff0777ac */ /* 0x000ee20008000800 */
[----:B----4-:R-:W-:Y:S01]  /*b2d0*/  LOP3.LUT R9, R2, 0x28, RZ, 0xfc, !PT ;  /* 0x0000002802097812 */ /* 0x010fe200078efcff */
[----:B------:R4:W-:Y:S01]  /*b2e0*/  @P4 STG.E desc[UR16][R10.64], R40 ;  /* 0x000000280a004986 */ /* 0x0009e2000c101910 */
[C---:B------:R-:W-:Y:S01]  /*b2f0*/  VIADD R13, R12.reuse, UR5 ;  /* 0x000000050c0d7c36 */ /* 0x040fe20008000000 */
[----:B-----5:R-:W-:-:S04]  /*b300*/  LEA R4, P4, R12, R3, 0x2 ;  /* 0x000000030c047211 */ /* 0x020fc800078810ff */
[-C--:B------:R-:W-:Y:S02]  /*b310*/  LEA.HI.X.SX32 R5, R12, R0.reuse, 0x2, P4 ;  /* 0x000000000c057211 */ /* 0x080fe400020f16ff */
[-C--:B------:R-:W-:Y:S02]  /*b320*/  LEA R8, P6, R13, R3.reuse, 0x2 ;  /* 0x000000030d087211 */ /* 0x080fe400078c10ff */
[----:B-1----:R-:W-:Y:S01]  /*b330*/  ISETP.LT.AND P4, PT, R9, UR4, !P1 ;  /* 0x0000000409007c0c */ /* 0x002fe2000cf81270 */
[----:B------:R-:W1:Y:S01]  /*b340*/  LDCU UR4, c[0x0][0x39c] ;  /* 0x00007380ff0477ac */ /* 0x000e620008000800 */
[CC--:B------:R-:W-:Y:S01]  /*b350*/  LEA.HI.X.SX32 R9, R13.reuse, R0.reuse, 0x2, P6 ;  /* 0x000000000d097211 */ /* 0x0c0fe200030f16ff */
[----:B------:R-:W-:Y:S01]  /*b360*/  VIADD R13, R13, UR5 ;  /* 0x000000050d0d7c36 */ /* 0x000fe20008000000 */
[C---:B------:R-:W-:Y:S01]  /*b370*/  LOP3.LUT R6, R2.reuse, 0x29, RZ, 0xfc, !PT ;  /* 0x0000002902067812 */ /* 0x040fe200078efcff */
[----:B------:R5:W-:Y:S01]  /*b380*/  @P0 STG.E desc[UR16][R4.64], R41 ;  /* 0x0000002904000986 */ /* 0x000be2000c101910 */
[----:B----4-:R-:W-:Y:S01]  /*b390*/  LOP3.LUT R11, R2, 0x2a, RZ, 0xfc, !PT ;  /* 0x0000002a020b7812 */ /* 0x010fe200078efcff */
[C---:B------:R-:W-:Y:S01]  /*b3a0*/  VIADD R10, R13.reuse, UR5 ;  /* 0x000000050d0a7c36 */ /* 0x040fe20008000000 */
[----:B--2---:R-:W-:Y:S01]  /*b3b0*/  ISETP.LT.AND P0, PT, R6, UR6, !P1 ;  /* 0x0000000606007c0c */ /* 0x004fe2000cf01270 */
[----:B------:R2:W-:Y:S01]  /*b3c0*/  @P5 STG.E desc[UR16][R8.64], R42 ;  /* 0x0000002a08005986 */ /* 0x0005e2000c101910 */
[C---:B------:R-:W-:Y:S01]  /*b3d0*/  LEA R6, P5, R13.reuse, R3, 0x2 ;  /* 0x000000030d067211 */ /* 0x040fe200078a10ff */
[----:B------:R-:W4:Y:S03]  /*b3e0*/  LDCU UR6, c[0x0][0x39c] ;  /* 0x00007380ff0677ac */ /* 0x000f260008000800 */
[----:B------:R-:W-:-:S02]  /*b3f0*/  LEA.HI.X.SX32 R7, R13, R0, 0x2, P5 ;  /* 0x000000000d077211 */ /* 0x000fc400028f16ff */
[----:B---3--:R-:W-:Y:S01]  /*b400*/  ISETP.LT.AND P5, PT, R11, UR7, !P1 ;  /* 0x000000070b007c0c */ /* 0x008fe2000cfa1270 */
[----:B------:R-:W3:Y:S01]  /*b410*/  LDCU UR7, c[0x0][0x39c] ;  /* 0x00007380ff0777ac */ /* 0x000ee20008000800 */
[----:B-----5:R-:W-:Y:S01]  /*b420*/  LOP3.LUT R5, R2, 0x2b, RZ, 0xfc, !PT ;  /* 0x0000002b02057812 */ /* 0x020fe200078efcff */
[----:B------:R5:W-:Y:S01]  /*b430*/  @P3 STG.E desc[UR16][R6.64], R43 ;  /* 0x0000002b06003986 */ /* 0x000be2000c101910 */
[CC--:B------:R-:W-:Y:S01]  /*b440*/  LEA R4, P6, R10.reuse, R3.reuse, 0x2 ;  /* 0x000000030a047211 */ /* 0x0c0fe200078c10ff */
[C---:B--2---:R-:W-:Y:S01]  /*b450*/  VIADD R9, R10.reuse, UR5 ;  /* 0x000000050a097c36 */ /* 0x044fe20008000000 */
[----:B-1----:R-:W-:Y:S01]  /*b460*/  ISETP.LT.AND P3, PT, R5, UR4, !P1 ;  /* 0x0000000405007c0c */ /* 0x002fe2000cf61270 */
[----:B------:R-:W1:Y:S01]  /*b470*/  LDCU UR4, c[0x0][0x39c] ;  /* 0x00007380ff0477ac */ /* 0x000e620008000800 */
[----:B------:R-:W-:Y:S01]  /*b480*/  LEA.HI.X.SX32 R5, R10, R0, 0x2, P6 ;  /* 0x000000000a057211 */ /* 0x000fe200030f16ff */
[C---:B------:R-:W-:Y:S01]  /*b490*/  VIADD R12, R9.reuse, UR5 ;  /* 0x00000005090c7c36 */ /* 0x040fe20008000000 */
[----:B------:R-:W-:-:S02]  /*b4a0*/  LEA R8, P6, R9, R3, 0x2 ;  /* 0x0000000309087211 */ /* 0x000fc400078c10ff */
[----:B------:R-:W-:Y:S01]  /*b4b0*/  LOP3.LUT R11, R2, 0x2c, RZ, 0xfc, !PT ;  /* 0x0000002c020b7812 */ /* 0x000fe200078efcff */
[----:B------:R2:W-:Y:S01]  /*b4c0*/  @P4 STG.E desc[UR16][R4.64], R44 ;  /* 0x0000002c04004986 */ /* 0x0005e2000c101910 */
[-C--:B------:R-:W-:Y:S02]  /*b4d0*/  LEA.HI.X.SX32 R9, R9, R0.reuse, 0x2, P6 ;  /* 0x0000000009097211 */ /* 0x080fe400030f16ff */
[CC--:B------:R-:W-:Y:S02]  /*b4e0*/  LEA R10, P6, R12.reuse, R3.reuse, 0x2 ;  /* 0x000000030c0a7211 */ /* 0x0c0fe400078c10ff */
[----:B----4-:R-:W-:Y:S01]  /*b4f0*/  ISETP.LT.AND P4, PT, R11, UR6, !P1 ;  /* 0x000000060b007c0c */ /* 0x010fe2000cf81270 */
[----:B------:R-:W4:Y:S01]  /*b500*/  LDCU UR6, c[0x0][0x39c] ;  /* 0x00007380ff0677ac */ /* 0x000f220008000800 */
[C---:B------:R-:W-:Y:S01]  /*b510*/  LEA.HI.X.SX32 R11, R12.reuse, R0, 0x2, P6 ;  /* 0x000000000c0b7211 */ /* 0x040fe200030f16ff */
[----:B------:R-:W-:Y:S01]  /*b520*/  VIADD R12, R12, UR5 ;  /* 0x000000050c0c7c36 */ /* 0x000fe20008000000 */
[C---:B-----5:R-:W-:Y:S01]  /*b530*/  LOP3.LUT R6, R2.reuse, 0x2d, RZ, 0xfc, !PT ;  /* 0x0000002d02067812 */ /* 0x060fe200078efcff */
[----:B------:R5:W-:Y:S01]  /*b540*/  @P0 STG.E desc[UR16][R8.64], R45 ;  /* 0x0000002d08000986 */ /* 0x000be2000c101910 */
[----:B------:R-:W-:Y:S01]  /*b550*/  LOP3.LUT R13, R2, 0x33, RZ, 0xfc, !PT ;  /* 0x00000033020d7812 */ /* 0x000fe200078efcff */
[----:B------:R-:W-:Y:S01]  /*b560*/  VIADD R7, R12, UR5 ;  /* 0x000000050c077c36 */ /* 0x000fe20008000000 */
[----:B---3--:R-:W-:Y:S01]  /*b570*/  ISETP.LT.AND P0, PT, R6, UR7, !P1 ;  /* 0x0000000706007c0c */ /* 0x008fe2000cf01270 */
[----:B------:R-:W3:Y:S01]  /*b580*/  LDCU UR7, c[0x0][0x39c] ;  /* 0x00007380ff0777ac */ /* 0x000ee20008000800 */
[----:B------:R-:W-:Y:S01]  /*b590*/  LOP3.LUT R6, R2, 0x2e, RZ, 0xfc, !PT ;  /* 0x0000002e02067812 */ /* 0x000fe200078efcff */
[----:B------:R3:W-:Y:S01]  /*b5a0*/  @P5 STG.E desc[UR16][R10.64], R46 ;  /* 0x0000002e0a005986 */ /* 0x0007e2000c101910 */
[----:B--2---:R-:W-:-:S02]  /*b5b0*/  LEA R4, P6, R12, R3, 0x2 ;  /* 0x000000030c047211 */ /* 0x004fc400078c10ff */
[----:B-1----:R-:W-:Y:S01]  /*b5c0*/  ISETP.LT.AND P5, PT, R6, UR4, !P1 ;  /* 0x0000000406007c0c */ /* 0x002fe2000cfa1270 */
[----:B------:R-:W1:Y:S01]  /*b5d0*/  LDCU UR4, c[0x0][0x39c] ;  /* 0x00007380ff0477ac */ /* 0x000e620008000800 */
[-C--:B------:R-:W-:Y:S01]  /*b5e0*/  LEA.HI.X.SX32 R5, R12, R0.reuse, 0x2, P6 ;  /* 0x000000000c057211 */ /* 0x080fe200030f16ff */
[C---:B------:R-:W-:Y:S01]  /*b5f0*/  VIADD R12, R7.reuse, UR5 ;  /* 0x00000005070c7c36 */ /* 0x040fe20008000000 */
[CC--:B------:R-:W-:Y:S02]  /*b600*/  LEA R6, P6, R7.reuse, R3.reuse, 0x2 ;  /* 0x0000000307067211 */ /* 0x0c0fe400078c10ff */
[----:B-----5:R-:W-:Y:S01]  /*b610*/  LOP3.LUT R9, R2, 0x2f, RZ, 0xfc, !PT ;  /* 0x0000002f02097812 */ /* 0x020fe200078efcff */
[----:B------:R2:W-:Y:S01]  /*b620*/  @P3 STG.E desc[UR16][R4.64], R47 ;  /* 0x0000002f04003986 */ /* 0x0005e2000c101910 */
[----:B------:R-:W-:Y:S02]  /*b630*/  LEA.HI.X.SX32 R7, R7, R0, 0x2, P6 ;  /* 0x0000000007077211 */ /* 0x000fe400030f16ff */
[----:B------:R-:W-:-:S02]  /*b640*/  LEA R8, P6, R12, R3, 0x2 ;  /* 0x000000030c087211 */ /* 0x000fc400078c10ff */
[----:B----4-:R-:W-:Y:S01]  /*b650*/  ISETP.LT.AND P3, PT, R9, UR6, !P1 ;  /* 0x0000000609007c0c */ /* 0x010fe2000cf61270 */
[----:B------:R-:W4:Y:S01]  /*b660*/  LDCU UR6, c[0x0][0x39c] ;  /* 0x00007380ff0677ac */ /* 0x000f220008000800 */
[CC--:B------:R-:W-:Y:S01]  /*b670*/  LEA.HI.X.SX32 R9, R12.reuse, R0.reuse, 0x2, P6 ;  /* 0x000000000c097211 */ /* 0x0c0fe200030f16ff */
[----:B------:R-:W-:Y:S01]  /*b680*/  VIADD R12, R12, UR5 ;  /* 0x000000050c0c7c36 */ /* 0x000fe20008000000 */
[C---:B---3--:R-:W-:Y:S01]  /*b690*/  LOP3.LUT R10, R2.reuse, 0x30, RZ, 0xfc, !PT ;  /* 0x00000030020a7812 */ /* 0x048fe200078efcff */
[----:B------:R3:W-:Y:S01]  /*b6a0*/  @P4 STG.E desc[UR16][R6.64], R48 ;  /* 0x0000003006004986 */ /* 0x0007e2000c101910 */
[----:B------:R-:W-:Y:S02]  /*b6b0*/  LOP3.LUT R11, R2, 0x31, RZ, 0xfc, !PT ;  /* 0x00000031020b7812 */ /* 0x000fe400078efcff */
[----:B------:R-:W-:Y:S01]  /*b6c0*/  ISETP.LT.AND P4, PT, R10, UR7, !P1 ;  /* 0x000000070a007c0c */ /* 0x000fe2000cf81270 */
[C---:B------:R-:W-:Y:S01]  /*b6d0*/  VIADD R10, R12.reuse, UR5 ;  /* 0x000000050c0a7c36 */ /* 0x040fe20008000000 */
[-C--:B--2---:R-:W-:Y:S01]  /*b6e0*/  LEA R4, P6, R12, R3.reuse, 0x2 ;  /* 0x000000030c047211 */ /* 0x084fe200078c10ff */
[----:B------:R-:W2:Y:S01]  /*b6f0*/  LDCU UR7, c[0x0][0x39c] ;  /* 0x00007380ff0777ac */ /* 0x000ea20008000800 */
[----:B------:R5:W-:Y:S01]  /*b700*/  @P0 STG.E desc[UR16][R8.64], R49 ;  /* 0x0000003108000986 */ /* 0x000be2000c101910 */
[----:B-1----:R-:W-:Y:S01]  /*b710*/  ISETP.LT.AND P0, PT, R11, UR4, !P1 ;  /* 0x000000040b007c0c */ /* 0x002fe2000cf01270 */
[----:B------:R-:W-:Y:S01]  /*b720*/  VIADD R11, R10, UR5 ;  /* 0x000000050a0b7c36 */ /* 0x000fe20008000000 */
[----:B------:R-:W-:Y:S01]  /*b730*/  LEA.HI.X.SX32 R5, R12, R0, 0x2, P6 ;  /* 0x000000000c057211 */ /* 0x000fe200030f16ff */
[----:B------:R-:W1:Y:S01]  /*b740*/  LDCU UR4, c[0x0][0x39c] ;  /* 0x00007380ff0477ac */ /* 0x000e620008000800 */
[----:B---3--:R-:W-:-:S02]  /*b750*/  LEA R6, P6, R10, R3, 0x2 ;  /* 0x000000030a067211 */ /* 0x008fc400078c10ff */
[----:B------:R-:W-:Y:S01]  /*b760*/  LOP3.LUT R12, R2, 0x32, RZ, 0xfc, !PT ;  /* 0x00000032020c7812 */ /* 0x000fe200078efcff */
[----:B------:R-:W-:Y:S01]  /*b770*/  @P5 STG.E desc[UR16][R4.64], R50 ;  /* 0x0000003204005986 */ /* 0x000fe2000c101910 */
[-C--:B------:R-:W-:Y:S02]  /*b780*/  LEA.HI.X.SX32 R7, R10, R0.reuse, 0x2, P6 ;  /* 0x000000000a077211 */ /* 0x080fe400030f16ff */
[----:B----4-:R-:W-:Y:S01]  /*b790*/  ISETP.LT.AND P5, PT, R12, UR6, !P1 ;  /* 0x000000060c007c0c */ /* 0x010fe2000cfa1270 */
[C---:B------:R-:W-:Y:S01]  /*b7a0*/  VIADD R12, R11.reuse, UR5 ;  /* 0x000000050b0c7c36 */ /* 0x040fe20008000000 */
[C---:B-----5:R-:W-:Y:S01]  /*b7b0*/  LEA R8, P6, R11.reuse, R3, 0x2 ;  /* 0x000000030b087211 */ /* 0x060fe200078c10ff */
[----:B------:R-:W3:Y:S01]  /*b7c0*/  LDCU UR6, c[0x0][0x39c] ;  /* 0x00007380ff0677ac */ /* 0x000ee20008000800 */
[----:B------:R4:W-:Y:S02]  /*b7d0*/  @P3 STG.E desc[UR16][R6.64], R51 ;  /* 0x0000003306003986 */ /* 0x0009e4000c101910 */
[----:B------:R-:W-:-:S02]  /*b7e0*/  LEA.HI.X.SX32 R9, R11, R0, 0x2, P6 ;  /* 0x000000000b097211 */ /* 0x000fc400030f16ff */
[-C--:B------:R-:W-:Y:S02]  /*b7f0*/  LEA R10, P6, R12, R3.reuse, 0x2 ;  /* 0x000000030c0a7211 */ /* 0x080fe400078c10ff */
[----:B--2---:R-:W-:Y:S01]  /*b800*/  ISETP.LT.AND P3, PT, R13, UR7, !P1 ;  /* 0x000000070d007c0c */ /* 0x004fe2000cf61270 */
[----:B------:R-:W2:Y:S01]  /*b810*/  LDCU UR7, c[0x0][0x39c] ;  /* 0x00007380ff0777ac */ /* 0x000ea20008000800 */
[----:B------:R-:W-:Y:S01]  /*b820*/  LOP3.LUT R13, R2, 0x34, RZ, 0xfc, !PT ;  /* 0x00000034020d7812 */ /* 0x000fe200078efcff */
[----:B------:R5:W-:Y:S01]  /*b830*/  @P4 STG.E desc[UR16][R8.64], R52 ;  /* 0x0000003408004986 */ /* 0x000be2000c101910 */
[C---:B------:R-:W-:Y:S01]  /*b840*/  LEA.HI.X.SX32 R11, R12.reuse, R0, 0x2, P6 ;  /* 0x000000000c0b7211 */ /* 0x040fe200030f16ff */
[----:B------:R-:W-:Y:S01]  /*b850*/  VIADD R12, R12, UR5 ;  /* 0x000000050c0c7c36 */ /* 0x000fe20008000000 */
[----:B-1----:R-:W-:Y:S01]  /*b860*/  ISETP.LT.AND P4, PT, R13, UR4, !P1 ;  /* 0x000000040d007c0c */ /* 0x002fe2000cf81270 */
[----:B------:R-:W1:Y:S01]  /*b870*/  LDCU UR4, c[0x0][0x39c] ;  /* 0x00007380ff0477ac */ /* 0x000e620008000800 */
[----:B----4-:R-:W-:Y:S01]  /*b880*/  LOP3.LUT R7, R2, 0x35, RZ, 0xfc, !PT ;  /* 0x0000003502077812 */ /* 0x010fe200078efcff */
[C---:B------:R-:W-:Y:S01]  /*b890*/  VIADD R13, R12.reuse, UR5 ;  /* 0x000000050c0d7c36 */ /* 0x040fe20008000000 */
[----:B------:R4:W-:Y:S01]  /*b8a0*/  @P0 STG.E desc[UR16][R10.64], R53 ;  /* 0x000000350a000986 */ /* 0x0009e2000c101910 */
[----:B------:R-:W-:-:S03]  /*b8b0*/  LEA R4, P0, R12, R3, 0x2 ;  /* 0x000000030c047211 */ /* 0x000fc600078010ff */
[-C--:B------:R-:W-:Y:S02]  /*b8c0*/  LEA R6, P6, R13, R3.reuse, 0x2 ;  /* 0x000000030d067211 */ /* 0x080fe400078c10ff */
[-C--:B------:R-:W-:Y:S02]  /*b8d0*/  LEA.HI.X.SX32 R5, R12, R0.reuse, 0x2, P0 ;  /* 0x000000000c057211 */ /* 0x080fe400000f16ff */
[----:B---3--:R-:W-:Y:S01]  /*b8e0*/  ISETP.LT.AND P0, PT, R7, UR6, !P1 ;  /* 0x0000000607007c0c */ /* 0x008fe2000cf01270 */
[----:B------:R-:W3:Y:S01]  /*b8f0*/  LDCU UR6, c[0x0][0x39c] ;  /* 0x00007380ff0677ac */ /* 0x000ee20008000800 */
[CC--:B------:R-:W-:Y:S01]  /*b900*/  LEA.HI.X.SX32 R7, R13.reuse, R0.reuse, 0x2, P6 ;  /* 0x000000000d077211 */ /* 0x0c0fe200030f16ff */
[----:B------:R-:W-:Y:S01]  /*b910*/  VIADD R13, R13, UR5 ;  /* 0x000000050d0d7c36 */ /* 0x000fe20008000000 */
[C---:B-----5:R-:W-:Y:S01]  /*b920*/  LOP3.LUT R8, R2.reuse, 0x36, RZ, 0xfc, !PT ;  /* 0x0000003602087812 */ /* 0x060fe200078efcff */
        /* <DEDUP_REMOVED lines=8> */
[----:B-1----:R-:W-:Y:S01]  /*b9b0*/  ISETP.LT.AND P3, PT, R11, UR4, !P1 ;  /* 0x000000040b007c0c */ /* 0x002fe2000cf61270 */
[----:B------:R-:W1:Y:S01]  /*b9c0*/  LDCU UR4, c[0x0][0x39c] ;  /* 0x00007380ff0477ac */ /* 0x000e620008000800 */
[----:B-----5:R-:W-:Y:S01]  /*b9d0*/  LOP3.LUT R5, R2, 0x38, RZ, 0xfc, !PT ;  /* 0x0000003802057812 */ /* 0x020fe200078efcff */
[----:B------:R5:W-:Y:S01]  /*b9e0*/  @P4 STG.E desc[UR16][R8.64], R56 ;  /* 0x0000003808004986 */ /* 0x000be2000c101910 */
[CC--:B------:R-:W-:Y:S01]  /*b9f0*/  LEA R4, P6, R10.reuse, R3.reuse, 0x2 ;  /* 0x000000030a047211 */ /* 0x0c0fe200078c10ff */
[C---:B--2---:R-:W-:Y:S01]  /*ba00*/  VIADD R7, R10.reuse, UR5 ;  /* 0x000000050a077c36 */ /* 0x044fe20008000000 */
[----:B---3--:R-:W-:Y:S01]  /*ba10*/  ISETP.LT.AND P4, PT, R5, UR6, !P1 ;  /* 0x0000000605007c0c */ /* 0x008fe2000cf81270 */
[----:B------:R-:W2:Y:S01]  /*ba20*/  LDCU UR6, c[0x0][0x39c] ;  /* 0x00007380ff0677ac */ /* 0x000ea20008000800 */
[----:B------:R-:W-:Y:S01]  /*ba30*/  LEA.HI.X.SX32 R5, R10, R0, 0x2, P6 ;  /* 0x000000000a057211 */ /* 0x000fe200030f16ff */
[C---:B------:R-:W-:Y:S01]  /*ba40*/  VIADD R12, R7.reuse, UR5 ;  /* 0x00000005070c7c36 */ /* 0x040fe20008000000 */
[----:B------:R-:W-:-:S02]  /*ba50*/  LEA R6, P6, R7, R3, 0x2 ;  /* 0x0000000307067211 */ /* 0x000fc400078c10ff */
[C---:B------:R-:W-:Y:S01]  /*ba60*/  LOP3.LUT R11, R2.reuse, 0x39, RZ, 0xfc, !PT ;  /* 0x00000039020b7812 */ /* 0x040fe200078efcff */
[----:B------:R3:W-:Y:S01]  /*ba70*/  @P0 STG.E desc[UR16][R4.64], R57 ;  /* 0x0000003904000986 */ /* 0x0007e2000c101910 */
[----:B------:R-:W-:Y:S02]  /*ba80*/  LEA.HI.X.SX32 R7, R7, R0, 0x2, P6 ;  /* 0x0000000007077211 */ /* 0x000fe400030f16ff */
[----:B-----5:R-:W-:Y:S02]  /*ba90*/  LOP3.LUT R8, R2, 0x3a, RZ, 0xfc, !PT ;  /* 0x0000003a02087812 */ /* 0x020fe400078efcff */
[----:B------:R-:W-:Y:S01]  /*baa0*/  LEA R10, P6, R12, R3, 0x2 ;  /* 0x000000030c0a7211 */ /* 0x000fe200078c10ff */
[----:B------:R5:W-:Y:S01]  /*bab0*/  @P5 STG.E desc[UR16][R6.64], R58 ;  /* 0x0000003a06005986 */ /* 0x000be2000c101910 */
[----:B-1----:R-:W-:Y:S01]  /*bac0*/  ISETP.LT.AND P5, PT, R8, UR4, !P1 ;  /* 0x0000000408007c0c */ /* 0x002fe2000cfa1270 */
[----:B------:R-:W1:Y:S01]  /*bad0*/  LDCU UR4, c[0x0][0x39c] ;  /* 0x00007380ff0477ac */ /* 0x000e620008000800 */
[----:B----4-:R-:W-:-:S02]  /*bae0*/  ISETP.LT.AND P0, PT, R11, UR7, !P1 ;  /* 0x000000070b007c0c */ /* 0x010fc4000cf01270 */
[CC--:B------:R-:W-:Y:S01]  /*baf0*/  LEA.HI.X.SX32 R11, R12.reuse, R0.reuse, 0x2, P6 ;  /* 0x000000000c0b7211 */ /* 0x0c0fe200030f16ff */
[----:B------:R-:W-:Y:S01]  /*bb00*/  VIADD R12, R12, UR5 ;  /* 0x000000050c0c7c36 */ /* 0x000fe20008000000 */
[C---:B------:R-:W-:Y:S01]  /*bb10*/  LOP3.LUT R9, R2.reuse, 0x3b, RZ, 0xfc, !PT ;  /* 0x0000003b02097812 */ /* 0x040fe200078efcff */
[----:B------:R-:W4:Y:S01]  /*bb20*/  LDCU UR7, c[0x0][0x39c] ;  /* 0x00007380ff0777ac */ /* 0x000f220008000800 */
[----:B------:R-:W-:Y:S01]  /*bb30*/  LOP3.LUT R13, R2, 0x40, RZ, 0xfc, !PT ;  /* 0x00000040020d7812 */ /* 0x000fe200078efcff */
[C---:B------:R-:W-:Y:S01]  /*bb40*/  VIADD R8, R12.reuse, UR5 ;  /* 0x000000050c087c36 */ /* 0x040fe20008000000 */
[CC--:B---3--:R-:W-:Y:S01]  /*bb50*/  LEA R4, P6, R12.reuse, R3.reuse, 0x2 ;  /* 0x000000030c047211 */ /* 0x0c8fe200078c10ff */
[----:B------:R3:W-:Y:S01]  /*bb60*/  @P3 STG.E desc[UR16][R10.64], R59 ;  /* 0x0000003b0a003986 */ /* 0x0007e2000c101910 */
[----:B--2---:R-:W-:Y:S01]  /*bb70*/  ISETP.LT.AND P3, PT, R9, UR6, !P1 ;  /* 0x0000000609007c0c */ /* 0x004fe2000cf61270 */
[----:B------:R-:W2:Y:S01]  /*bb80*/  LDCU UR6, c[0x0][0x39c] ;  /* 0x00007380ff0677ac */ /* 0x000ea20008000800 */
[----:B------:R-:W-:Y:S01]  /*bb90*/  LEA.HI.X.SX32 R5, R12, R0, 0x2, P6 ;  /* 0x000000000c057211 */ /* 0x000fe200030f16ff */
[C---:B------:R-:W-:Y:S01]  /*bba0*/  VIADD R12, R8.reuse, UR5 ;  /* 0x00000005080c7c36 */ /* 0x040fe20008000000 */
[----:B-----5:R-:W-:-:S02]  /*bbb0*/  LEA R6, P6, R8, R3, 0x2 ;  /* 0x0000000308067211 */ /* 0x020fc400078c10ff */
[----:B------:R-:W-:Y:S01]  /*bbc0*/  LOP3.LUT R9, R2, 0x3c, RZ, 0xfc, !PT ;  /* 0x0000003c02097812 */ /* 0x000fe200078efcff */
[----:B------:R5:W-:Y:S01]  /*bbd0*/  @P4 STG.E desc[UR16][R4.64], R60 ;  /* 0x0000003c04004986 */ /* 0x000be2000c101910 */
[-C--:B------:R-:W-:Y:S02]  /*bbe0*/  LEA.HI.X.SX32 R7, R8, R0.reuse, 0x2, P6 ;  /* 0x0000000008077211 */ /* 0x080fe400030f16ff */
[C---:B------:R-:W-:Y:S02]  /*bbf0*/  LEA R8, P6, R12.reuse, R3, 0x2 ;  /* 0x000000030c087211 */ /* 0x040fe400078c10ff */
[----:B-1----:R-:W-:Y:S01]  /*bc00*/  ISETP.LT.AND P4, PT, R9, UR4, !P1 ;  /* 0x0000000409007c0c */ /* 0x002fe2000cf81270 */
[----:B------:R-:W1:Y:S01]  /*bc10*/  LDCU UR4, c[0x0][0x39c] ;  /* 0x00007380ff0477ac */ /* 0x000e620008000800 */
[C---:B------:R-:W-:Y:S01]  /*bc20*/  LEA.HI.X.SX32 R9, R12.reuse, R0, 0x2, P6 ;  /* 0x000000000c097211 */ /* 0x040fe200030f16ff */
[----:B------:R-:W-:Y:S01]  /*bc30*/  VIADD R12, R12, UR5 ;  /* 0x000000050c0c7c36 */ /* 0x000fe20008000000 */
[C---:B---3--:R-:W-:Y:S01]  /*bc40*/  LOP3.LUT R10, R2.reuse, 0x3d, RZ, 0xfc, !PT ;  /* 0x0000003d020a7812 */ /* 0x048fe200078efcff */
[----:B------:R3:W-:Y:S01]  /*bc50*/  @P0 STG.E desc[UR16][R6.64], R61 ;  /* 0x0000003d06000986 */ /* 0x0007e2000c101910 */
[----:B------:R-:W-:-:S02]  /*bc60*/  LOP3.LUT R11, R2, 0x3e, RZ, 0xfc, !PT ;  /* 0x0000003e020b7812 */ /* 0x000fc400078efcff */
[----:B----4-:R-:W-:Y:S01]  /*bc70*/  ISETP.LT.AND P0, PT, R10, UR7, !P1 ;  /* 0x000000070a007c0c */ /* 0x010fe2000cf01270 */
[C---:B------:R-:W-:Y:S01]  /*bc80*/  VIADD R10, R12.reuse, UR5 ;  /* 0x000000050c0a7c36 */ /* 0x040fe20008000000 */
[-C--:B-----5:R-:W-:Y:S01]  /*bc90*/  LEA R4, P6, R12, R3.reuse, 0x2 ;  /* 0x000000030c047211 */ /* 0x0a0fe200078c10ff */
[----:B------:R-:W4:Y:S01]  /*bca0*/  LDCU UR7, c[0x0][0x39c] ;  /* 0x00007380ff0777ac */ /* 0x000f220008000800 */
[----:B------:R5:W-:Y:S01]  /*bcb0*/  @P5 STG.E desc[UR16][R8.64], R62 ;  /* 0x0000003e08005986 */ /* 0x000be2000c101910 */
[----:B--2---:R-:W-:Y:S01]  /*bcc0*/  ISETP.LT.AND P5, PT, R11, UR6, !P1 ;  /* 0x000000060b007c0c */ /* 0x004fe2000cfa1270 */
[----:B------:R-:W-:Y:S01]  /*bcd0*/  VIADD R11, R10, UR5 ;  /* 0x000000050a0b7c36 */ /* 0x000fe20008000000 */
[-C--:B------:R-:W-:Y:S01]  /*bce0*/  LEA.HI.X.SX32 R5, R12, R0.reuse, 0x2, P6 ;  /* 0x000000000c057211 */ /* 0x080fe200030f16ff */
[----:B------:R-:W2:Y:S01]  /*bcf0*/  LDCU UR6, c[0x0][0x39c] ;  /* 0x00007380ff0677ac */ /* 0x000ea20008000800 */
[----:B---3--:R-:W-:Y:S02]  /*bd00*/  LEA R6, P6, R10, R3, 0x2 ;  /* 0x000000030a067211 */ /* 0x008fe400078c10ff */
[----:B------:R-:W-:Y:S01]  /*bd10*/  LOP3.LUT R12, R2, 0x3f, RZ, 0xfc, !PT ;  /* 0x0000003f020c7812 */ /* 0x000fe200078efcff */
[----:B------:R-:W-:Y:S01]  /*bd20*/  @P3 STG.E desc[UR16][R4.64], R63 ;  /* 0x0000003f04003986 */ /* 0x000fe2000c101910 */
[----:B------:R-:W-:-:S02]  /*bd30*/  LEA.HI.X.SX32 R7, R10, R0, 0x2, P6 ;  /* 0x000000000a077211 */ /* 0x000fc400030f16ff */
[----:B-1----:R-:W-:Y:S01]  /*bd40*/  ISETP.LT.AND P3, PT, R12, UR4, !P1 ;  /* 0x000000040c007c0c */ /* 0x002fe2000cf61270 */
[C---:B------:R-:W-:Y:S01]  /*bd50*/  VIADD R12, R11.reuse, UR5 ;  /* 0x000000050b0c7c36 */ /* 0x040fe20008000000 */
[CC--:B-----5:R-:W-:Y:S01]  /*bd60*/  LEA R8, P6, R11.reuse, R3.reuse, 0x2 ;  /* 0x000000030b087211 */ /* 0x0e0fe200078c10ff */
[----:B------:R-:W1:Y:S01]  /*bd70*/  LDCU UR4, c[0x0][0x39c] ;  /* 0x00007380ff0477ac */ /* 0x000e620008000800 */
[----:B------:R3:W-:Y:S02]  /*bd80*/  @P4 STG.E desc[UR16][R6.64], R64 ;  /* 0x0000004006004986 */ /* 0x0007e4000c101910 */
[-C--:B------:R-:W-:Y:S02]  /*bd90*/  LEA.HI.X.SX32 R9, R11, R0.reuse, 0x2, P6 ;  /* 0x000000000b097211 */ /* 0x080fe400030f16ff */
[-C--:B------:R-:W-:Y:S02]  /*bda0*/  LEA R10, P6, R12, R3.reuse, 0x2 ;  /* 0x000000030c0a7211 */ /* 0x080fe400078c10ff */
[----:B----4-:R-:W-:Y:S01]  /*bdb0*/  ISETP.LT.AND P4, PT, R13, UR7, !P1 ;  /* 0x000000070d007c0c */ /* 0x010fe2000cf81270 */
[----:B------:R-:W4:Y:S01]  /*bdc0*/  LDCU UR7, c[0x0][0x39c] ;  /* 0x00007380ff0777ac */ /* 0x000f220008000800 */
[----:B------:R-:W-:Y:S01]  /*bdd0*/  LOP3.LUT R13, R2, 0x41, RZ, 0xfc, !PT ;  /* 0x00000041020d7812 */ /* 0x000fe200078efcff */
[----:B------:R5:W-:Y:S01]  /*bde0*/  @P0 STG.E desc[UR16][R8.64], R65 ;  /* 0x0000004108000986 */ /* 0x000be2000c101910 */
[C---:B------:R-:W-:Y:S01]  /*bdf0*/  LEA.HI.X.SX32 R11, R12.reuse, R0, 0x2, P6 ;  /* 0x000000000c0b7211 */ /* 0x040fe200030f16ff */
[----:B------:R-:W-:Y:S01]  /*be00*/  VIADD R12, R12, UR5 ;  /* 0x000000050c0c7c36 */ /* 0x000fe20008000000 */
[----:B--2---:R-:W-:Y:S01]  /*be10*/  ISETP.LT.AND P0, PT, R13, UR6, !P1 ;  /* 0x000000060d007c0c */ /* 0x004fe2000cf01270 */
[----:B------:R-:W2:Y:S01]  /*be20*/  LDCU UR6, c[0x0][0x39c] ;  /* 0x00007380ff0677ac */ /* 0x000ea20008000800 */
[----:B---3--:R-:W-:Y:S01]  /*be30*/  LOP3.LUT R7, R2, 0x42, RZ, 0xfc, !PT ;  /* 0x0000004202077812 */ /* 0x008fe200078efcff */
[C---:B------:R-:W-:Y:S01]  /*be40*/  VIADD R13, R12.reuse, UR5 ;  /* 0x000000050c0d7c36 */ /* 0x040fe20008000000 */
[----:B------:R3:W-:Y:S01]  /*be50*/  @P5 STG.E desc[UR16][R10.64], R66 ;  /* 0x000000420a005986 */ /* 0x0007e2000c101910 */
[----:B------:R-:W-:-:S03]  /*be60*/  LEA R4, P5, R12, R3, 0x2 ;  /* 0x000000030c047211 */ /* 0x000fc600078a10ff */
[-C--:B------:R-:W-:Y:S02]  /*be70*/  LEA R6, P6, R13, R3.reuse, 0x2 ;  /* 0x000000030d067211 */ /* 0x080fe400078c10ff */
[-C--:B------:R-:W-:Y:S02]  /*be80*/  LEA.HI.X.SX32 R5, R12, R0.reuse, 0x2, P5 ;  /* 0x000000000c057211 */ /* 0x080fe400028f16ff */
[----:B-1----:R-:W-:Y:S01]  /*be90*/  ISETP.LT.AND P5, PT, R7, UR4, !P1 ;  /* 0x0000000407007c0c */ /* 0x002fe2000cfa1270 */
[----:B------:R-:W1:Y:S01]  /*bea0*/  LDCU UR4, c[0x0][0x39c] ;  /* 0x00007380ff0477ac */ /* 0x000e620008000800 */
[CC--:B------:R-:W-:Y:S01]  /*beb0*/  LEA.HI.X.SX32 R7, R13.reuse, R0.reuse, 0x2, P6 ;  /* 0x000000000d077211 */ /* 0x0c0fe200030f16ff */
[----:B------:R-:W-:Y:S01]  /*bec0*/  VIADD R13, R13, UR5 ;  /* 0x000000050d0d7c36 */ /* 0x000fe20008000000 */
[C---:B-----5:R-:W-:Y:S01]  /*bed0*/  LOP3.LUT R8, R2.reuse, 0x43, RZ, 0xfc, !PT ;  /* 0x0000004302087812 */ /* 0x060fe200078efcff */
[----:B------:R5:W-:Y:S01]  /*bee0*/  @P3 STG.E desc[UR16][R4.64], R67 ;  /* 0x0000004304003986 */ /* 0x000be2000c101910 */
[----:B---3--:R-:W-:Y:S01]  /*bef0*/  LOP3.LUT R11, R2, 0x44, RZ, 0xfc, !PT ;  /* 0x00000044020b7812 */ /* 0x008fe200078efcff */
[C---:B------:R-:W-:Y:S01]  /*bf00*/  VIADD R10, R13.reuse, UR5 ;  /* 0x000000050d0a7c36 */ /* 0x040fe20008000000 */
[----:B----4-:R-:W-:Y:S01]  /*bf10*/  ISETP.LT.AND P3, PT, R8, UR7, !P1 ;  /* 0x0000000708007c0c */ /* 0x010fe2000cf61270 */
[----:B------:R3:W-:Y:S01]  /*bf20*/  @P4 STG.E desc[UR16][R6.64], R68 ;  /* 0x0000004406004986 */ /* 0x0007e2000c101910 */
[C---:B------:R-:W-:Y:S01]  /*bf30*/  LEA R8, P4, R13.reuse, R3, 0x2 ;  /* 0x000000030d087211 */ /* 0x040fe200078810ff */
[----:B------:R-:W4:Y:S03]  /*bf40*/  LDCU UR7, c[0x0][0x39c] ;  /* 0x00007380ff0777ac */ /* 0x000f260008000800 */
[----:B------:R-:W-:-:S02]  /*bf50*/  LEA.HI.X.SX32 R9, R13, R0, 0x2, P4 ;  /* 0x000000000d097211 */ /* 0x000fc400020f16ff */
[----:B--2---:R-:W-:Y:S01]  /*bf60*/  ISETP.LT.AND P4, PT, R11, UR6, !P1 ;  /* 0x000000060b007c0c */ /* 0x004fe2000cf81270 */
[----:B------:R-:W2:Y:S01]  /*bf70*/  LDCU UR6, c[0x0][0x39c] ;  /* 0x00007380ff0677ac */ /* 0x000ea20008000800 */
[----:B-----5:R-:W-:Y:S01]  /*bf80*/  LOP3.LUT R5, R2, 0x45, RZ, 0xfc, !PT ;  /* 0x0000004502057812 */ /* 0x020fe200078efcff */
[----:B------:R5:W-:Y:S01]  /*bf90*/  @P0 STG.E desc[UR16][R8.64], R69 ;  /* 0x0000004508000986 */ /* 0x000be2000c101910 */
[CC--:B------:R-:W-:Y:S01]  /*bfa0*/  LEA R4, P6, R10.reuse, R3.reuse, 0x2 ;  /* 0x000000030a047211 */ /* 0x0c0fe200078c10ff */
[C---:B---3--:R-:W-:Y:S01]  /*bfb0*/  VIADD R7, R10.reuse, UR5 ;  /* 0x000000050a077c36 */ /* 0x048fe20008000000 */
[----:B-1----:R-:W-:Y:S01]  /*bfc0*/  ISETP.LT.AND P0, PT, R5, UR4, !P1 ;  /* 0x0000000405007c0c */ /* 0x002fe2000cf01270 */
[----:B------:R-:W1:Y:S01]  /*bfd0*/  LDCU UR4, c[0x0][0x39c] ;  /* 0x00007380ff0477ac */ /* 0x000e620008000800 */
        /* <DEDUP_REMOVED lines=9> */
[----:B--2---:R-:W-:Y:S01]  /*c070*/  ISETP.LT.AND P3, PT, R8, UR6, !P1 ;  /* 0x0000000608007c0c */ /* 0x004fe2000cf61270 */
[----:B------:R-:W2:Y:S01]  /*c080*/  LDCU UR6, c[0x0][0x39c] ;  /* 0x00007380ff0677ac */ /* 0x000ea20008000800 */
        /* <DEDUP_REMOVED lines=9> */
[----:B-1----:R-:W-:Y:S01]  /*c120*/  ISETP.LT.AND P4, PT, R9, UR4, !P1 ;  /* 0x0000000409007c0c */ /* 0x002fe2000cf81270 */
[----:B------:R-:W1:Y:S01]  /*c130*/  LDCU UR4, c[0x0][0x39c] ;  /* 0x00007380ff0477ac */ /* 0x000e620008000800 */
[----:B------:R-:W-:Y:S01]  /*c140*/  LEA.HI.X.SX32 R5, R12, R0, 0x2, P6 ;  /* 0x000000000c057211 */ /* 0x000fe200030f16ff */
[C---:B------:R-:W-:Y:S01]  /*c150*/  VIADD R12, R8.reuse, UR5 ;  /* 0x00000005080c7c36 */ /* 0x040fe20008000000 */
[----:B-----5:R-:W-:-:S02]  /*c160*/  LEA R6, P6, R8, R3, 0x2 ;  /* 0x0000000308067211 */ /* 0x020fc400078c10ff */
[----:B------:R-:W-:Y:S01]  /*c170*/  LOP3.LUT R9, R2, 0x49, RZ, 0xfc, !PT ;  /* 0x0000004902097812 */ /* 0x000fe200078efcff */
[----:B------:R5:W-:Y:S01]  /*c180*/  @P0 STG.E desc[UR16][R4.64], R73 ;  /* 0x0000004904000986 */ /* 0x000be2000c101910 */
[-C--:B------:R-:W-:Y:S02]  /*c190*/  LEA.HI.X.SX32 R7, R8, R0.reuse, 0x2, P6 ;  /* 0x0000000008077211 */ /* 0x080fe400030f16ff */
[C---:B------:R-:W-:Y:S02]  /*c1a0*/  LEA R8, P6, R12.reuse, R3, 0x2 ;  /* 0x000000030c087211 */ /* 0x040fe400078c10ff */
[----:B--2---:R-:W-:Y:S01]  /*c1b0*/  ISETP.LT.AND P0, PT, R9, UR6, !P1 ;  /* 0x0000000609007c0c */ /* 0x004fe2000cf01270 */
[----:B------:R-:W2:Y:S01]  /*c1c0*/  LDCU UR6, c[0x0][0x39c] ;  /* 0x00007380ff0677ac */ /* 0x000ea20008000800 */
        /* <DEDUP_REMOVED lines=10> */
[----:B-1----:R-:W-:Y:S01]  /*c270*/  ISETP.LT.AND P3, PT, R11, UR4, !P1 ;  /* 0x000000040b007c0c */ /* 0x002fe2000cf61270 */
[----:B------:R-:W-:Y:S01]  /*c280*/  VIADD R11, R10, UR5 ;  /* 0x000000050a0b7c36 */ /* 0x000fe20008000000 */
[-C--:B------:R-:W-:Y:S01]  /*c290*/  LEA.HI.X.SX32 R5, R12, R0.reuse, 0x2, P6 ;  /* 0x000000000c057211 */ /* 0x080fe200030f16ff */
[----:B------:R-:W1:Y:S01]  /*c2a0*/  LDCU UR4, c[0x0][0x39c] ;  /* 0x00007380ff0477ac */ /* 0x000e620008000800 */
[----:B---3--:R-:W-:Y:S02]  /*c2b0*/  LEA R6, P6, R10, R3, 0x2 ;  /* 0x000000030a067211 */ /* 0x008fe400078c10ff */
[----:B------:R-:W-:Y:S01]  /*c2c0*/  LOP3.LUT R12, R2, 0x4c, RZ, 0xfc, !PT ;  /* 0x0000004c020c7812 */ /* 0x000fe200078efcff */
[----:B------:R-:W-:Y:S01]  /*c2d0*/  @P4 STG.E desc[UR16][R4.64], R76 ;  /* 0x0000004c04004986 */ /* 0x000fe2000c101910 */
[----:B------:R-:W-:-:S02]  /*c2e0*/  LEA.HI.X.SX32 R7, R10, R0, 0x2, P6 ;  /* 0x000000000a077211 */ /* 0x000fc400030f16ff */
[----:B--2---:R-:W-:Y:S01]  /*c2f0*/  ISETP.LT.AND P4, PT, R12, UR6, !P1 ;  /* 0x000000060c007c0c */ /* 0x004fe2000cf81270 */
[C---:B------:R-:W-:Y:S01]  /*c300*/  VIADD R12, R11.reuse, UR5 ;  /* 0x000000050b0c7c36 */ /* 0x040fe20008000000 */
[CC--:B-----5:R-:W-:Y:S01]  /*c310*/  LEA R8, P6, R11.reuse, R3.reuse, 0x2 ;  /* 0x000000030b087211 */ /* 0x0e0fe200078c10ff */
[----:B------:R-:W2:Y:S01]  /*c320*/  LDCU UR6, c[0x0][0x39c] ;  /* 0x00007380ff0677ac */ /* 0x000ea20008000800 */
        /* <DEDUP_REMOVED lines=9> */
[----:B-1----:R-:W-:Y:S01]  /*c3c0*/  ISETP.LT.AND P5, PT, R13, UR4, !P1 ;  /* 0x000000040d007c0c */ /* 0x002fe2000cfa1270 */
[----:B------:R-:W1:Y:S01]  /*c3d0*/  LDCU UR4, c[0x0][0x39c] ;  /* 0x00007380ff0477ac */ /* 0x000e620008000800 */
[----:B---3--:R-:W-:Y:S01]  /*c3e0*/  LOP3.LUT R7, R2, 0x4f, RZ, 0xfc, !PT ;  /* 0x0000004f02077812 */ /* 0x008fe200078efcff */
[C---:B------:R-:W-:Y:S01]  /*c3f0*/  VIADD R13, R12.reuse, UR5 ;  /* 0x000000050c0d7c36 */ /* 0x040fe20008000000 */
[----:B------:R3:W-:Y:S01]  /*c400*/  @P3 STG.E desc[UR16][R10.64], R79 ;  /* 0x0000004f0a003986 */ /* 0x0007e2000c101910 */
[----:B------:R-:W-:-:S03]  /*c410*/  LEA R4, P3, R12, R3, 0x2 ;  /* 0x000000030c047211 */ /* 0x000fc600078610ff */
[-C--:B------:R-:W-:Y:S02]  /*c420*/  LEA R6, P6, R13, R3.reuse, 0x2 ;  /* 0x000000030d067211 */ /* 0x080fe400078c10ff */
[-C--:B------:R-:W-:Y:S02]  /*c430*/  LEA.HI.X.SX32 R5, R12, R0.reuse, 0x2, P3 ;  /* 0x000000000c057211 */ /* 0x080fe400018f16ff */
[----:B--2---:R-:W-:Y:S01]  /*c440*/  ISETP.LT.AND P3, PT, R7, UR6, !P1 ;  /* 0x0000000607007c0c */ /* 0x004fe2000cf61270 */
[----:B------:R-:W2:Y:S01]  /*c450*/  LDCU UR6, c[0x0][0x39c] ;  /* 0x00007380ff0677ac */ /* 0x000ea20008000800 */
        /* <DEDUP_REMOVED lines=16> */
[C---:B---3--:R-:W-:Y:S01]  /*c560*/  VIADD R7, R10.reuse, UR5 ;  /* 0x000000050a077c36 */ /* 0x048fe20008000000 */
[----:B--2---:R-:W-:Y:S01]  /*c570*/  ISETP.LT.AND P5, PT, R5, UR6, !P1 ;  /* 0x0000000605007c0c */ /* 0x004fe2000cfa1270 */
        /* <DEDUP_REMOVED lines=280> */
[----:B----4-:R-:W-:Y:S01]  /*d700*/  ISETP.LT.AND P5, PT, R11, UR7, !P1 ;  /* 0x000000070b007c0c */ /* 0x010fe2000cfa1270 */
[----:B------:R-:W-:Y:S01]  /*d710*/  VIADD R11, R10, UR5 ;  /* 0x000000050a0b7c36 */ /* 0x000fe20008000000 */
[----:B-----5:R-:W-:Y:S01]  /*d720*/  LOP3.LUT R9, R2, 0x7b, RZ, 0xfc, !PT ;  /* 0x0000007b02097812 */ /* 0x020fe200078efcff */
[----:B------:R4:W-:Y:S01]  /*d730*/  @P3 STG.E desc[UR16][R6.64], R123 ;  /* 0x0000007b06003986 */ /* 0x0009e2000c101910 */
[C---:B------:R-:W-:Y:S01]  /*d740*/  LEA R8, P6, R10.reuse, R3, 0x2 ;  /* 0x000000030a087211 */ /* 0x040fe200078c10ff */
[----:B------:R-:W-:Y:S01]  /*d750*/  VIADD R12, R11, UR5 ;  /* 0x000000050b0c7c36 */ /* 0x000fe20008000000 */
[----:B--2---:R-:W-:Y:S01]  /*d760*/  ISETP.LT.AND P3, PT, R9, UR6, !P1 ;  /* 0x0000000609007c0c */ /* 0x004fe2000cf61270 */
[----:B------:R-:W2:Y:S01]  /*d770*/  LDCU UR6, c[0x0][0x39c] ;  /* 0x00007380ff0677ac */ /* 0x000ea20008000800 */
[----:B------:R-:W-:Y:S01]  /*d780*/  LEA.HI.X.SX32 R9, R10, R0, 0x2, P6 ;  /* 0x000000000a097211 */ /* 0x000fe200030f16ff */
[----:B------:R-:W-:Y:S01]  /*d790*/  VIADD R13, R12, UR5 ;  /* 0x000000050c0d7c36 */ /* 0x000fe20008000000 */
[----:B---3--:R-:W-:-:S02]  /*d7a0*/  LOP3.LUT R4, R2, 0x7c, RZ, 0xfc, !PT ;  /* 0x0000007c02047812 */ /* 0x008fc400078efcff */
[-C--:B------:R-:W-:Y:S01]  /*d7b0*/  LEA R10, P6, R11, R3.reuse, 0x2 ;  /* 0x000000030b0a7211 */ /* 0x080fe200078c10ff */
[----:B------:R3:W-:Y:S01]  /*d7c0*/  @P4 STG.E desc[UR16][R8.64], R124 ;  /* 0x0000007c08004986 */ /* 0x0007e2000c101910 */
[----:B-1----:R-:W-:Y:S01]  /*d7d0*/  ISETP.LT.AND P4, PT, R4, UR4, !P1 ;  /* 0x0000000404007c0c */ /* 0x002fe2000cf81270 */
[----:B------:R-:W-:Y:S01]  /*d7e0*/  VIADD R14, R13, UR5 ;  /* 0x000000050d0e7c36 */ /* 0x000fe20008000000 */
[----:B------:R-:W1:Y:S01]  /*d7f0*/  LDCU UR4, c[0x0][0x39c] ;  /* 0x00007380ff0477ac */ /* 0x000e620008000800 */
[-C--:B------:R-:W-:Y:S02]  /*d800*/  LEA.HI.X.SX32 R11, R11, R0.reuse, 0x2, P6 ;  /* 0x000000000b0b7211 */ /* 0x080fe400030f16ff */
[----:B------:R-:W-:Y:S01]  /*d810*/  VIADD R15, R14, UR5 ;  /* 0x000000050e0f7c36 */ /* 0x000fe20008000000 */
[-C--:B----4-:R-:W-:Y:S02]  /*d820*/  LEA R6, P6, R13, R3.reuse, 0x2 ;  /* 0x000000030d067211 */ /* 0x090fe400078c10ff */
[----:B------:R4:W-:Y:S01]  /*d830*/  @P0 STG.E desc[UR16][R10.64], R125 ;  /* 0x0000007d0a000986 */ /* 0x0009e2000c101910 */
[----:B------:R-:W-:Y:S01]  /*d840*/  LEA R4, P0, R12, R3, 0x2 ;  /* 0x000000030c047211 */ /* 0x000fe200078010ff */
[----:B------:R-:W-:Y:S01]  /*d850*/  VIADD R16, R15, UR5 ;  /* 0x000000050f107c36 */ /* 0x000fe20008000000 */
[----:B------:R-:W-:-:S02]  /*d860*/  LEA.HI.X.SX32 R7, R13, R0, 0x2, P6 ;  /* 0x000000000d077211 */ /* 0x000fc400030f16ff */
[-C--:B------:R-:W-:Y:S01]  /*d870*/  LEA.HI.X.SX32 R5, R12, R0.reuse, 0x2, P0 ;  /* 0x000000000c057211 */ /* 0x080fe200000f16ff */
[----:B------:R-:W-:Y:S01]  /*d880*/  VIADD R17, R16, UR5 ;  /* 0x0000000510117c36 */ /* 0x000fe20008000000 */
[-C--:B---3--:R-:W-:Y:S02]  /*d890*/  LEA R8, P6, R14, R3.reuse, 0x2 ;  /* 0x000000030e087211 */ /* 0x088fe400078c10ff */
[C---:B------:R-:W-:Y:S01]  /*d8a0*/  LEA R12, P0, R15.reuse, R3, 0x2 ;  /* 0x000000030f0c7211 */ /* 0x040fe200078010ff */
[----:B------:R3:W-:Y:S01]  /*d8b0*/  @P5 STG.E desc[UR16][R4.64], R126 ;  /* 0x0000007e04005986 */ /* 0x0007e2000c101910 */
[----:B------:R-:W-:Y:S02]  /*d8c0*/  LOP3.LUT R2, R2, 0x7e, RZ, 0xfc, !PT ;  /* 0x0000007e02027812 */ /* 0x000fe400078efcff */
[-C--:B------:R-:W-:Y:S01]  /*d8d0*/  LEA.HI.X.SX32 R9, R14, R0.reuse, 0x2, P6 ;  /* 0x000000000e097211 */ /* 0x080fe200030f16ff */
[----:B------:R3:W-:Y:S01]  /*d8e0*/  @P3 STG.E desc[UR16][R6.64], R127 ;  /* 0x0000007f06003986 */ /* 0x0007e2000c101910 */
[----:B------:R-:W-:-:S02]  /*d8f0*/  LEA.HI.X.SX32 R13, R15, R0, 0x2, P0 ;  /* 0x000000000f0d7211 */ /* 0x000fc400000f16ff */
[CC--:B----4-:R-:W-:Y:S01]  /*d900*/  LEA R10, P6, R17.reuse, R3.reuse, 0x2 ;  /* 0x00000003110a7211 */ /* 0x0d0fe200078c10ff */
[----:B------:R3:W-:Y:S01]  /*d910*/  @P4 STG.E desc[UR16][R8.64], R128 ;  /* 0x0000008008004986 */ /* 0x0007e2000c101910 */
[----:B--2---:R-:W-:Y:S02]  /*d920*/  ISETP.LT.AND P0, PT, R18, UR6, !P1 ;  /* 0x0000000612007c0c */ /* 0x004fe4000cf01270 */
[----:B-1----:R-:W-:Y:S02]  /*d930*/  ISETP.LT.AND P1, PT, R2, UR4, !P1 ;  /* 0x0000000402007c0c */ /* 0x002fe4000cf21270 */
[----:B------:R-:W-:Y:S02]  /*d940*/  LEA.HI.X.SX32 R11, R17, R0, 0x2, P6 ;  /* 0x00000000110b7211 */ /* 0x000fe400030f16ff */
[----:B------:R-:W-:-:S04]  /*d950*/  LEA R2, P6, R16, R3, 0x2 ;  /* 0x0000000310027211 */ /* 0x000fc800078c10ff */
[----:B------:R-:W-:-:S03]  /*d960*/  LEA.HI.X.SX32 R3, R16, R0, 0x2, P6 ;  /* 0x0000000010037211 */ /* 0x000fc600030f16ff */
[----:B------:R3:W-:Y:S04]  /*d970*/  @P0 STG.E desc[UR16][R12.64], R129 ;  /* 0x000000810c000986 */ /* 0x0007e8000c101910 */
[----:B------:R3:W-:Y:S04]  /*d980*/  @P1 STG.E desc[UR16][R2.64], R130 ;  /* 0x0000008202001986 */ /* 0x0007e8000c101910 */
[----:B------:R3:W-:Y:S01]  /*d990*/  @P2 STG.E desc[UR16][R10.64], R131 ;  /* 0x000000830a002986 */ /* 0x0007e2000c101910 */
[----:B------:R-:W-:Y:S06]  /*d9a0*/  BAR.SYNC.DEFER_BLOCKING 0x0 ;  /* 0x0000000000007b1d */ /* 0x000fec0000010000 */
[----:B------:R-:W-:Y:S05]  /*d9b0*/  BRA.U UP0, `(.L_x_14) ;  /* 0x0000000100a07547 */ /* 0x000fea000b800000 */
[----:B------:R-:W1:Y:S01]  /*d9c0*/  S2UR UR5, SR_CgaCtaId ;  /* 0x00000000000579c3 */ /* 0x000e620000008800 */
[----:B------:R-:W-:Y:S01]  /*d9d0*/  NOP ;  /* 0x0000000000007918 */ /* 0x000fe20000000000 */
[----:B------:R-:W-:Y:S01]  /*d9e0*/  UMOV UR4, 0x50 ;  /* 0x0000005000047882 */ /* 0x000fe20000000000 */
[----:B------:R-:W-:Y:S02]  /*d9f0*/  IMAD.U32 R0, RZ, RZ, UR15 ;  /* 0x0000000fff007e24 */ /* 0x000fe4000f8e00ff */
[----:B---3--:R-:W-:Y:S02]  /*da00*/  IMAD.MOV.U32 R3, RZ, RZ, 0xff ;  /* 0x000000ffff037424 */ /* 0x008fe400078e00ff */
[----:B------:R-:W-:Y:S01]  /*da10*/  IMAD.MOV.U32 R7, RZ, RZ, 0x1 ;  /* 0x00000001ff077424 */ /* 0x000fe200078e00ff */
[----:B------:R-:W-:-:S04]  /*da20*/  LOP3.LUT R0, R0, 0xffff, RZ, 0xc0, !PT ;  /* 0x0000ffff00007812 */ /* 0x000fc800078ec0ff */
[----:B------:R-:W-:-:S05]  /*da30*/  SHF.R.U32.HI R0, RZ, 0x5, R0 ;  /* 0x00000005ff007819 */ /* 0x000fca0000011600 */
[----:B------:R-:W-:Y:S01]  /*da40*/  VIADD R2, R0, 0x10 ;  /* 0x0000001000027836 */ /* 0x000fe20000000000 */
[----:B------:R-:W-:Y:S01]  /*da50*/  SHF.L.U32 R0, R3, R0, RZ ;  /* 0x0000000003007219 */ /* 0x000fe200000006ff */
[----:B-1----:R-:W-:-:S03]  /*da60*/  ULEA UR6, UR5, UR4, 0x18 ;  /* 0x0000000405067291 */ /* 0x002fc6000f8ec0ff */
[----:B------:R-:W-:-:S04]  /*da70*/  SHF.L.U32 R3, R7, R2, RZ ;  /* 0x0000000207037219 */ /* 0x000fc800000006ff */
[----:B------:R-:W-:Y:S02]  /*da80*/  LOP3.LUT R0, R3, R0, RZ, 0xfc, !PT ;  /* 0x0000000003007212 */ /* 0x000fe400078efcff */
[----:B------:R-:W1:Y:S02]  /*da90*/  LDS R5, [UR6] ;  /* 0x00000006ff057984 */ /* 0x000e640008000800 */
[C---:B------:R-:W-:Y:S02]  /*daa0*/  LOP3.LUT R2, R0.reuse, 0xffff, RZ, 0xc0, !PT ;  /* 0x0000ffff00027812 */ /* 0x040fe400078ec0ff */
[----:B-1----:R-:W-:-:S04]  /*dab0*/  LOP3.LUT R3, R0, 0xffff, R5, 0x80, !PT ;  /* 0x0000ffff00037812 */ /* 0x002fc800078e8005 */
[----:B------:R-:W-:-:S13]  /*dac0*/  ISETP.NE.AND P0, PT, R3, R2, PT ;  /* 0x000000020300720c */ /* 0x000fda0003f05270 */
[----:B------:R-:W-:Y:S05]  /*dad0*/  @P0 BRA `(.L_x_15) ;  /* 0x0000000000500947 */ /* 0x000fea0003800000 */
[----:B------:R-:W-:Y:S02]  /*dae0*/  SHF.R.U32.HI R5, RZ, 0x10, R5 ;  /* 0x00000010ff057819 */ /* 0x000fe40000011605 */
[----:B------:R-:W-:-:S04]  /*daf0*/  SHF.R.U32.HI R2, RZ, 0x10, R0 ;  /* 0x00000010ff027819 */ /* 0x000fc80000011600 */
[----:B------:R-:W-:-:S04]  /*db00*/  LOP3.LUT R5, R5, R2, RZ, 0xc0, !PT ;  /* 0x0000000205057212 */ /* 0x000fc800078ec0ff */
[----:B------:R-:W-:-:S13]  /*db10*/  ISETP.NE.AND P0, PT, R5, R2, PT ;  /* 0x000000020500720c */ /* 0x000fda0003f05270 */
[----:B------:R-:W-:Y:S05]  /*db20*/  @P0 BRA `(.L_x_16) ;  /* 0x0000000000300947 */ /* 0x000fea0003800000 */
[----:B------:R-:W-:Y:S01]  /*db30*/  R2UR UR4, R0 ;  /* 0x00000000000472ca */ /* 0x000fe200000e0000 */
[----:B------:R-:W-:Y:S01]  /*db40*/  VOTEU.ANY UR5, UPT, PT ;  /* 0x0000000000057886 */ /* 0x000fe200038e0100 */
[----:B------:R-:W1:Y:S01]  /*db50*/  S2R R0, SR_LANEID ;  /* 0x0000000000007919 */ /* 0x000e620000000000 */
[----:B------:R-:W-:-:S10]  /*db60*/  UFLO.U32 UR5, UR5 ;  /* 0x00000005000572bd */ /* 0x000fd400080e0000 */
[----:B------:R-:W-:-:S06]  /*db70*/  ULOP3.LUT UR4, URZ, UR4, URZ, 0x33, !UPT ;  /* 0x00000004ff047292 */ /* 0x000fcc000f8e33ff */
[----:B------:R-:W-:-:S04]  /*db80*/  IMAD.U32 R2, RZ, RZ, UR4 ;  /* 0x00000004ff027e24 */ /* 0x000fc8000f8e00ff */
[----:B------:R-:W2:Y:S02]  /*db90*/  REDUX UR7, R2 ;  /* 0x00000000020773c4 */ /* 0x000ea40000000000 */
[----:B------:R4:W-:Y:S01]  /*dba0*/  UTCATOMSWS.AND URZ, UR4 ;  /* 0x0000000400ff79e3 */ /* 0x0009e20008000000 */
[----:B-1----:R-:W-:Y:S01]  /*dbb0*/  ISETP.EQ.U32.AND P0, PT, R0, UR5, PT ;  /* 0x0000000500007c0c */ /* 0x002fe2000bf02070 */
[----:B--2---:R-:W-:-:S12]  /*dbc0*/  IMAD.U32 R0, RZ, RZ, UR7 ;  /* 0x00000007ff007e24 */ /* 0x004fd8000f8e00ff */
[----:B------:R4:W-:Y:S01]  /*dbd0*/  @P0 ATOMS.AND RZ, [UR6], R0 ;  /* 0x00000000ffff098c */ /* 0x0009e2000a800006 */
[----:B------:R-:W-:Y:S05]  /*dbe0*/  BRA `(.L_x_14) ;  /* 0x0000000000147947 */ /* 0x000fea0003800000 */
.L_x_16:
[----:B------:R-:W-:-:S07]  /*dbf0*/  MOV R2, 0xdc10 ;  /* 0x0000dc1000027802 */ /* 0x000fce0000000f00 */
[----:B------:R-:W-:Y:S05]  /*dc00*/  CALL.REL.NOINC `($__internal_0_$__cuda_sm10x_tcgen05_guardrail_trap_col_being_dealloced_not_returned_by_alloc) ;  /* 0x00000000002c7944 */ /* 0x000fea0003c00000 */
[----:B------:R-:W-:Y:S05]  /*dc10*/  BRA `(.L_x_14) ;  /* 0x0000000000087947 */ /* 0x000fea0003800000 */
.L_x_15:
[----:B------:R-:W-:-:S07]  /*dc20*/  MOV R2, 0xdc40 ;  /* 0x0000dc4000027802 */ /* 0x000fce0000000f00 */
[----:B------:R-:W-:Y:S05]  /*dc30*/  CALL.REL.NOINC `($__internal_2_$__cuda_sm10x_tcgen05_guardrail_trap_unallocated_columns_being_dealloced) ;  /* 0x0000000000387944 */ /* 0x000fea0003c00000 */
.L_x_14:
[----:B------:R-:W-:Y:S01]  /*dc40*/  NOP ;  /* 0x0000000000007918 */ /* 0x000fe20000000000 */
[----:B----4-:R-:W-:Y:S05]  /*dc50*/  EXIT ;  /* 0x000000000000794d */ /* 0x010fea0003800000 */
.L_x_9:
[----:B------:R-:W1:Y:S02]  /*dc60*/  SYNCS.PHASECHK.TRANS64.TRYWAIT P2, [UR14], R5 ;  /* 0x00000005ff0075a7 */ /* 0x000e64000804110e */
[----:B-1----:R-:W-:Y:S05]  /*dc70*/  @!P2 BRA `(.L_x_9) ;  /* 0xfffffffc00f8a947 */ /* 0x002fea000383ffff */
[----:B------:R-:W-:Y:S05]  /*dc80*/  BRA `(.L_x_17) ;  /* 0xffffffa800f47947 */ /* 0x000fea000383ffff */
.L_x_13:
[----:B------:R-:W1:Y:S02]  /*dc90*/  SYNCS.PHASECHK.TRANS64.TRYWAIT P5, [UR14], R9 ;  /* 0x00000009ff0075a7 */ /* 0x000e6400080a110e */
[----:B-1----:R-:W-:Y:S05]  /*dca0*/  @!P5 BRA `(.L_x_13) ;  /* 0xfffffffc00f8d947 */ /* 0x002fea000383ffff */
[----:B------:R-:W-:Y:S05]  /*dcb0*/  BRA `(.L_x_12) ;  /* 0xffffffc400a87947 */ /* 0x000fea000383ffff */
        .weak           $__internal_0_$__cuda_sm10x_tcgen05_guardrail_trap_col_being_dealloced_not_returned_by_alloc
        .type           $__internal_0_$__cuda_sm10x_tcgen05_guardrail_trap_col_being_dealloced_not_returned_by_alloc,@function
        .size           $__internal_0_$__cuda_sm10x_tcgen05_guardrail_trap_col_being_dealloced_not_returned_by_alloc,($__internal_1_$__cuda_sm10x_tcgen05_guardrail_trap_phase_invalid_during_alloc - $__internal_0_$__cuda_sm10x_tcgen05_guardrail_trap_col_being_dealloced_not_returned_by_alloc)
$__internal_0_$__cuda_sm10x_tcgen05_guardrail_trap_col_being_dealloced_not_returned_by_alloc:
[----:B------:R-:W-:Y:S05]  /*dcc0*/  BPT.TRAP 0x1 ;  /* 0x000000040000795c */ /* 0x000fea0000300000 */
[----:B------:R-:W-:-:S04]  /*dcd0*/  IMAD.MOV.U32 R3, RZ, RZ, 0x0 ;  /* 0x00000000ff037424 */ /* 0x000fc800078e00ff */
[----:B------:R-:W-:Y:S05]  /*dce0*/  RET.REL.NODEC R2 `(matmul_kernel) ;  /* 0xffffff2002c47950 */ /* 0x000fea0003c3ffff */
        .weak           $__internal_1_$__cuda_sm10x_tcgen05_guardrail_trap_phase_invalid_during_alloc
        .type           $__internal_1_$__cuda_sm10x_tcgen05_guardrail_trap_phase_invalid_during_alloc,@function
        .size           $__internal_1_$__cuda_sm10x_tcgen05_guardrail_trap_phase_invalid_during_alloc,($__internal_2_$__cuda_sm10x_tcgen05_guardrail_trap_unallocated_columns_being_dealloced - $__internal_1_$__cuda_sm10x_tcgen05_guardrail_trap_phase_invalid_during_alloc)
$__internal_1_$__cuda_sm10x_tcgen05_guardrail_trap_phase_invalid_during_alloc:
[----:B------:R-:W-:Y:S05]  /*dcf0*/  BPT.TRAP 0x1 ;  /* 0x000000040000795c */ /* 0x000fea0000300000 */
[----:B------:R-:W-:-:S04]  /*dd00*/  IMAD.MOV.U32 R3, RZ, RZ, 0x0 ;  /* 0x00000000ff037424 */ /* 0x000fc800078e00ff */
[----:B------:R-:W-:Y:S05]  /*dd10*/  RET.REL.NODEC R2 `(matmul_kernel) ;  /* 0xffffff2002b87950 */ /* 0x000fea0003c3ffff */
        .weak           $__internal_2_$__cuda_sm10x_tcgen05_guardrail_trap_unallocated_columns_being_dealloced
        .type           $__internal_2_$__cuda_sm10x_tcgen05_guardrail_trap_unallocated_columns_being_dealloced,@function
        .size           $__internal_2_$__cuda_sm10x_tcgen05_guardrail_trap_unallocated_columns_being_dealloced,(.L_x_21 - $__internal_2_$__cuda_sm10x_tcgen05_guardrail_trap_unallocated_columns_being_dealloced)
$__internal_2_$__cuda_sm10x_tcgen05_guardrail_trap_unallocated_columns_being_dealloced:
[----:B------:R-:W-:Y:S05]  /*dd20*/  BPT.TRAP 0x1 ;  /* 0x000000040000795c */ /* 0x000fea0000300000 */
[----:B------:R-:W-:-:S04]  /*dd30*/  IMAD.MOV.U32 R3, RZ, RZ, 0x0 ;  /* 0x00000000ff037424 */ /* 0x000fc800078e00ff */
[----:B------:R-:W-:Y:S05]  /*dd40*/  RET.REL.NODEC R2 `(matmul_kernel) ;  /* 0xffffff2002ac7950 */ /* 0x000fea0003c3ffff */
.L_x_18:
[----:B------:R-:W-:-:S00]  /*dd50*/  BRA `(.L_x_18) ;  /* 0xfffffffc00fc7947 */ /* 0x000fc0000383ffff */
[----:B------:R-:W-:-:S00]  /*dd60*/  NOP ;  /* 0x0000000000007918 */ /* 0x000fc00000000000 */
        /* <DEDUP_REMOVED lines=9> */
.L_x_21:


//--------------------- .nv.shared.matmul_kernel  --------------------------
	.section	.nv.shared.matmul_kernel,"aw",@nobits
	.sectionflags	@""
	.align	16
	.zero		1024


//--------------------- .nv.shared.reserved.0     --------------------------
	.section	.nv.shared.reserved.0,"aw",@nobits
	.align	8
	.weak		__nv_reservedSMEM_offset_0_alias
	.size		__nv_reservedSMEM_offset_0_alias, 0, 64
	.other		__nv_reservedSMEM_offset_0_alias,@"STO_CUDA_RESERVED_SHARED STV_DEFAULT"
__nv_reservedSMEM_offset_0_alias:
	.zero		0
.nv.shared.reserved.0:
	.zero		64
	.weak		__nv_reservedSMEM_allocation_phase
	.type		__nv_reservedSMEM_allocation_phase,@object
	.size		__nv_reservedSMEM_allocation_phase,(.L_0 - __nv_reservedSMEM_allocation_phase)
__nv_reservedSMEM_allocation_phase:
	.zero		1
.L_0:
	.zero		7
	.weak		__nv_reservedSMEM_devtool_atexit_pc
	.type		__nv_reservedSMEM_devtool_atexit_pc,@object
	.size		__nv_reservedSMEM_devtool_atexit_pc,(__nv_reservedSMEM_allocation_mask - __nv_reservedSMEM_devtool_atexit_pc)
__nv_reservedSMEM_devtool_atexit_pc:
	.zero		8
	.weak		__nv_reservedSMEM_allocation_mask
	.type		__nv_reservedSMEM_allocation_mask,@object
	.size		__nv_reservedSMEM_allocation_mask,(.L_2 - __nv_reservedSMEM_allocation_mask)
__nv_reservedSMEM_allocation_mask:
	.zero		4
.L_2:


//--------------------- .nv.constant0.matmul_kernel --------------------------
	.section	.nv.constant0.matmul_kernel,"a",@progbits
	.sectionflags	@""
	.align	4
.nv.constant0.matmul_kernel:
	.zero		976


//--------------------- SYMBOLS --------------------------

	.type		.nv.reservedSmem.offset0,@object
	.size		.nv.reservedSmem.offset0,0x4
	.type		.nv.reservedSmem.cap,@object
	.size		.nv.reservedSmem.cap,0x4
